//
// Generated by NVIDIA NVVM Compiler
//
// Compiler Build ID: CL-36424714
// Cuda compilation tools, release 13.0, V13.0.88
// Based on NVVM 20.0.0
//

.version 9.0
.target sm_100
.address_size 64

	// .globl	_Z6Conv2dPdPiS_S0_S_S0_
.extern .shared .align 16 .b8 s_array[];

.visible .entry _Z6Conv2dPdPiS_S0_S_S0_(
	.param .u64 .ptr .align 1 _Z6Conv2dPdPiS_S0_S_S0__param_0,
	.param .u64 .ptr .align 1 _Z6Conv2dPdPiS_S0_S_S0__param_1,
	.param .u64 .ptr .align 1 _Z6Conv2dPdPiS_S0_S_S0__param_2,
	.param .u64 .ptr .align 1 _Z6Conv2dPdPiS_S0_S_S0__param_3,
	.param .u64 .ptr .align 1 _Z6Conv2dPdPiS_S0_S_S0__param_4,
	.param .u64 .ptr .align 1 _Z6Conv2dPdPiS_S0_S_S0__param_5
)
{
	.reg .pred 	%p<47>;
	.reg .b32 	%r<218>;
	.reg .b64 	%rd<41>;
	.reg .b64 	%fd<131>;

	ld.param.u64 	%rd9, [_Z6Conv2dPdPiS_S0_S_S0__param_0];
	ld.param.u64 	%rd7, [_Z6Conv2dPdPiS_S0_S_S0__param_1];
	ld.param.u64 	%rd10, [_Z6Conv2dPdPiS_S0_S_S0__param_2];
	ld.param.u64 	%rd11, [_Z6Conv2dPdPiS_S0_S_S0__param_3];
	ld.param.u64 	%rd8, [_Z6Conv2dPdPiS_S0_S_S0__param_4];
	ld.param.u64 	%rd12, [_Z6Conv2dPdPiS_S0_S_S0__param_5];
	cvta.to.global.u64 	%rd1, %rd9;
	cvta.to.global.u64 	%rd2, %rd10;
	cvta.to.global.u64 	%rd3, %rd11;
	cvta.to.global.u64 	%rd4, %rd12;
	mov.u32 	%r1, %tid.x;
	mov.u32 	%r2, %ntid.x;
	mov.u32 	%r70, %ctaid.x;
	mul.lo.s32 	%r71, %r70, %r2;
	ld.global.u32 	%r72, [%rd4+4];
	ld.global.u32 	%r73, [%rd4+8];
	mul.lo.s32 	%r74, %r73, %r72;
	div.u32 	%r3, %r71, %r74;
	div.u32 	%r75, %r74, %r2;
	mul.lo.s32 	%r76, %r75, %r3;
	sub.s32 	%r77, %r70, %r76;
	div.u32 	%r78, %r73, %r2;
	div.u32 	%r4, %r77, %r78;
	mul.lo.s32 	%r79, %r4, %r78;
	sub.s32 	%r80, %r77, %r79;
	mul.lo.s32 	%r5, %r80, %r2;
	ld.global.u32 	%r81, [%rd3+12];
	shr.u32 	%r82, %r81, 31;
	add.s32 	%r83, %r81, %r82;
	and.b32  	%r84, %r83, -2;
	add.s32 	%r6, %r84, %r2;
	ld.global.u32 	%r7, [%rd3+4];
	setp.lt.s32 	%p1, %r7, 1;
	@%p1 bra 	$L__BB0_41;
	cvta.to.global.u64 	%rd5, %rd7;
	ld.global.u32 	%r8, [%rd3+8];
	setp.lt.s32 	%p2, %r8, 1;
	add.s32 	%r9, %r5, %r1;
	add.s32 	%r10, %r9, -1;
	add.s32 	%r11, %r1, %r2;
	add.s32 	%r12, %r9, %r2;
	add.s32 	%r13, %r10, %r2;
	@%p2 bra 	$L__BB0_41;
	mov.b32 	%r207, 0;
$L__BB0_3:
	max.s32 	%r15, %r8, 1;
	setp.eq.s32 	%p3, %r8, 1;
	mov.b32 	%r209, 0;
	@%p3 bra 	$L__BB0_28;
	and.b32  	%r209, %r15, 2147483646;
	mul.lo.s32 	%r30, %r8, %r207;
	mov.b32 	%r208, 0;
$L__BB0_5:
	add.s32 	%r17, %r208, %r4;
	min.s32 	%r88, %r17, %r9;
	setp.lt.s32 	%p4, %r88, 1;
	@%p4 bra 	$L__BB0_9;
	ld.global.u32 	%r18, [%rd5+4];
	setp.gt.s32 	%p5, %r17, %r18;
	@%p5 bra 	$L__BB0_9;
	ld.global.u32 	%r19, [%rd5+8];
	setp.gt.s32 	%p6, %r9, %r19;
	@%p6 bra 	$L__BB0_9;
	mad.lo.s32 	%r89, %r18, %r207, %r17;
	add.s32 	%r90, %r89, -1;
	mad.lo.s32 	%r91, %r90, %r19, %r10;
	mul.wide.s32 	%rd13, %r91, 8;
	add.s64 	%rd14, %rd1, %rd13;
	ld.global.f64 	%fd19, [%rd14];
	add.s32 	%r92, %r30, %r208;
	mad.lo.s32 	%r93, %r92, %r6, %r1;
	shl.b32 	%r94, %r93, 3;
	mov.u32 	%r95, s_array;
	add.s32 	%r96, %r95, %r94;
	st.shared.f64 	[%r96], %fd19;
	bra.uni 	$L__BB0_10;
$L__BB0_9:
	add.s32 	%r97, %r30, %r208;
	mad.lo.s32 	%r98, %r97, %r6, %r1;
	shl.b32 	%r99, %r98, 3;
	mov.u32 	%r100, s_array;
	add.s32 	%r101, %r100, %r99;
	mov.b64 	%rd15, 0;
	st.shared.u64 	[%r101], %rd15;
$L__BB0_10:
	setp.gt.u32 	%p7, %r1, 1;
	@%p7 bra 	$L__BB0_16;
	min.s32 	%r102, %r17, %r12;
	setp.lt.s32 	%p8, %r102, 1;
	@%p8 bra 	$L__BB0_15;
	ld.global.u32 	%r20, [%rd5+4];
	setp.gt.s32 	%p9, %r17, %r20;
	@%p9 bra 	$L__BB0_15;
	ld.global.u32 	%r21, [%rd5+8];
	setp.gt.s32 	%p10, %r12, %r21;
	@%p10 bra 	$L__BB0_15;
	mad.lo.s32 	%r103, %r20, %r207, %r17;
	add.s32 	%r104, %r103, -1;
	mad.lo.s32 	%r105, %r104, %r21, %r13;
	mul.wide.s32 	%rd16, %r105, 8;
	add.s64 	%rd17, %rd1, %rd16;
	ld.global.f64 	%fd20, [%rd17];
	add.s32 	%r106, %r30, %r208;
	mad.lo.s32 	%r107, %r106, %r6, %r11;
	shl.b32 	%r108, %r107, 3;
	mov.u32 	%r109, s_array;
	add.s32 	%r110, %r109, %r108;
	st.shared.f64 	[%r110], %fd20;
	bra.uni 	$L__BB0_16;
$L__BB0_15:
	add.s32 	%r111, %r30, %r208;
	mad.lo.s32 	%r112, %r111, %r6, %r11;
	shl.b32 	%r113, %r112, 3;
	mov.u32 	%r114, s_array;
	add.s32 	%r115, %r114, %r113;
	mov.b64 	%rd18, 0;
	st.shared.u64 	[%r115], %rd18;
$L__BB0_16:
	setp.lt.s32 	%p11, %r9, 1;
	add.s32 	%r22, %r208, 1;
	add.s32 	%r23, %r17, 1;
	setp.gt.u32 	%p12, %r17, 2147483646;
	or.pred  	%p13, %p12, %p11;
	@%p13 bra 	$L__BB0_20;
	ld.global.u32 	%r24, [%rd5+4];
	setp.gt.s32 	%p14, %r23, %r24;
	@%p14 bra 	$L__BB0_20;
	ld.global.u32 	%r25, [%rd5+8];
	setp.gt.s32 	%p15, %r9, %r25;
	@%p15 bra 	$L__BB0_20;
	mad.lo.s32 	%r116, %r24, %r207, %r17;
	mad.lo.s32 	%r117, %r116, %r25, %r10;
	mul.wide.s32 	%rd19, %r117, 8;
	add.s64 	%rd20, %rd1, %rd19;
	ld.global.f64 	%fd21, [%rd20];
	add.s32 	%r118, %r30, %r22;
	mad.lo.s32 	%r119, %r118, %r6, %r1;
	shl.b32 	%r120, %r119, 3;
	mov.u32 	%r121, s_array;
	add.s32 	%r122, %r121, %r120;
	st.shared.f64 	[%r122], %fd21;
	bra.uni 	$L__BB0_21;
$L__BB0_20:
	add.s32 	%r123, %r30, %r22;
	mad.lo.s32 	%r124, %r123, %r6, %r1;
	shl.b32 	%r125, %r124, 3;
	mov.u32 	%r126, s_array;
	add.s32 	%r127, %r126, %r125;
	mov.b64 	%rd21, 0;
	st.shared.u64 	[%r127], %rd21;
$L__BB0_21:
	@%p7 bra 	$L__BB0_27;
	setp.lt.s32 	%p18, %r12, 1;
	or.pred  	%p19, %p12, %p18;
	@%p19 bra 	$L__BB0_26;
	ld.global.u32 	%r26, [%rd5+4];
	setp.gt.s32 	%p20, %r23, %r26;
	@%p20 bra 	$L__BB0_26;
	ld.global.u32 	%r27, [%rd5+8];
	setp.gt.s32 	%p21, %r12, %r27;
	@%p21 bra 	$L__BB0_26;
	mad.lo.s32 	%r128, %r26, %r207, %r17;
	mad.lo.s32 	%r129, %r128, %r27, %r13;
	mul.wide.s32 	%rd22, %r129, 8;
	add.s64 	%rd23, %rd1, %rd22;
	ld.global.f64 	%fd22, [%rd23];
	add.s32 	%r130, %r30, %r22;
	mad.lo.s32 	%r131, %r130, %r6, %r11;
	shl.b32 	%r132, %r131, 3;
	mov.u32 	%r133, s_array;
	add.s32 	%r134, %r133, %r132;
	st.shared.f64 	[%r134], %fd22;
	bra.uni 	$L__BB0_27;
$L__BB0_26:
	add.s32 	%r135, %r30, %r22;
	mad.lo.s32 	%r136, %r135, %r6, %r11;
	shl.b32 	%r137, %r136, 3;
	mov.u32 	%r138, s_array;
	add.s32 	%r139, %r138, %r137;
	mov.b64 	%rd24, 0;
	st.shared.u64 	[%r139], %rd24;
$L__BB0_27:
	add.s32 	%r208, %r208, 2;
	setp.eq.s32 	%p22, %r208, %r209;
	@%p22 bra 	$L__BB0_28;
	bra.uni 	$L__BB0_5;
$L__BB0_28:
	and.b32  	%r140, %r15, 1;
	setp.eq.b32 	%p23, %r140, 1;
	not.pred 	%p24, %p23;
	@%p24 bra 	$L__BB0_40;
	add.s32 	%r32, %r209, %r4;
	min.s32 	%r141, %r32, %r9;
	setp.lt.s32 	%p25, %r141, 1;
	@%p25 bra 	$L__BB0_33;
	ld.global.u32 	%r33, [%rd5+4];
	setp.gt.s32 	%p26, %r32, %r33;
	@%p26 bra 	$L__BB0_33;
	ld.global.u32 	%r34, [%rd5+8];
	setp.gt.s32 	%p27, %r9, %r34;
	@%p27 bra 	$L__BB0_33;
	mad.lo.s32 	%r142, %r33, %r207, %r32;
	add.s32 	%r143, %r142, -1;
	mad.lo.s32 	%r144, %r143, %r34, %r10;
	mul.wide.s32 	%rd25, %r144, 8;
	add.s64 	%rd26, %rd1, %rd25;
	ld.global.f64 	%fd23, [%rd26];
	mad.lo.s32 	%r145, %r8, %r207, %r209;
	mad.lo.s32 	%r146, %r145, %r6, %r1;
	shl.b32 	%r147, %r146, 3;
	mov.u32 	%r148, s_array;
	add.s32 	%r149, %r148, %r147;
	st.shared.f64 	[%r149], %fd23;
	bra.uni 	$L__BB0_34;
$L__BB0_33:
	mad.lo.s32 	%r150, %r8, %r207, %r209;
	mad.lo.s32 	%r151, %r150, %r6, %r1;
	shl.b32 	%r152, %r151, 3;
	mov.u32 	%r153, s_array;
	add.s32 	%r154, %r153, %r152;
	mov.b64 	%rd27, 0;
	st.shared.u64 	[%r154], %rd27;
$L__BB0_34:
	setp.gt.u32 	%p28, %r1, 1;
	@%p28 bra 	$L__BB0_40;
	min.s32 	%r155, %r32, %r12;
	setp.lt.s32 	%p29, %r155, 1;
	@%p29 bra 	$L__BB0_39;
	ld.global.u32 	%r35, [%rd5+4];
	setp.gt.s32 	%p30, %r32, %r35;
	@%p30 bra 	$L__BB0_39;
	ld.global.u32 	%r36, [%rd5+8];
	setp.gt.s32 	%p31, %r12, %r36;
	@%p31 bra 	$L__BB0_39;
	mad.lo.s32 	%r156, %r35, %r207, %r32;
	add.s32 	%r157, %r156, -1;
	mad.lo.s32 	%r158, %r157, %r36, %r13;
	mul.wide.s32 	%rd28, %r158, 8;
	add.s64 	%rd29, %rd1, %rd28;
	ld.global.f64 	%fd24, [%rd29];
	mad.lo.s32 	%r159, %r8, %r207, %r209;
	mad.lo.s32 	%r160, %r159, %r6, %r11;
	shl.b32 	%r161, %r160, 3;
	mov.u32 	%r162, s_array;
	add.s32 	%r163, %r162, %r161;
	st.shared.f64 	[%r163], %fd24;
	bra.uni 	$L__BB0_40;
$L__BB0_39:
	mad.lo.s32 	%r164, %r8, %r207, %r209;
	mad.lo.s32 	%r165, %r164, %r6, %r11;
	shl.b32 	%r166, %r165, 3;
	mov.u32 	%r167, s_array;
	add.s32 	%r168, %r167, %r166;
	mov.b64 	%rd30, 0;
	st.shared.u64 	[%r168], %rd30;
$L__BB0_40:
	add.s32 	%r207, %r207, 1;
	setp.ne.s32 	%p32, %r207, %r7;
	@%p32 bra 	$L__BB0_3;
$L__BB0_41:
	bar.sync 	0;
	ld.global.u32 	%r38, [%rd3+4];
	setp.lt.s32 	%p33, %r38, 1;
	mov.f64 	%fd129, 0d0000000000000000;
	@%p33 bra 	$L__BB0_46;
	ld.global.u32 	%r39, [%rd3+8];
	setp.lt.s32 	%p34, %r39, 1;
	@%p34 bra 	$L__BB0_46;
	ld.global.u32 	%r40, [%rd3+12];
	max.s32 	%r170, %r40, 1;
	and.b32  	%r41, %r170, 15;
	and.b32  	%r42, %r170, 2147483632;
	and.b32  	%r43, %r170, 7;
	and.b32  	%r44, %r170, 3;
	neg.s32 	%r45, %r42;
	shl.b32 	%r171, %r1, 3;
	mov.u32 	%r172, s_array;
	add.s32 	%r173, %r171, %r172;
	add.s32 	%r46, %r173, 64;
	mov.f64 	%fd129, 0d0000000000000000;
	mov.b32 	%r210, 0;
$L__BB0_44:
	setp.gt.s32 	%p35, %r40, 0;
	@%p35 bra 	$L__BB0_47;
$L__BB0_45:
	add.s32 	%r210, %r210, 1;
	setp.eq.s32 	%p46, %r210, %r38;
	@%p46 bra 	$L__BB0_46;
	bra.uni 	$L__BB0_44;
$L__BB0_46:
	cvta.to.global.u64 	%rd38, %rd8;
	ld.global.u32 	%r202, [%rd4+4];
	ld.global.u32 	%r203, [%rd4+8];
	mad.lo.s32 	%r204, %r202, %r3, %r4;
	add.s32 	%r205, %r5, %r1;
	mad.lo.s32 	%r206, %r204, %r203, %r205;
	mul.wide.s32 	%rd39, %r206, 8;
	add.s64 	%rd40, %rd38, %rd39;
	st.global.f64 	[%rd40], %fd129;
	ret;
$L__BB0_47:
	max.s32 	%r49, %r39, 1;
	mad.lo.s32 	%r50, %r38, %r3, %r210;
	mul.lo.s32 	%r51, %r39, %r210;
	mov.b32 	%r211, 0;
$L__BB0_48:
	setp.lt.s32 	%p36, %r40, 16;
	not.b32 	%r176, %r211;
	add.s32 	%r177, %r39, %r176;
	mul.lo.s32 	%r178, %r40, %r39;
	mad.lo.s32 	%r179, %r177, %r40, %r40;
	mad.lo.s32 	%r53, %r178, %r50, %r179;
	add.s32 	%r54, %r51, %r211;
	mad.lo.s32 	%r55, %r54, %r6, %r1;
	mov.b32 	%r216, 0;
	@%p36 bra 	$L__BB0_51;
	mul.lo.s32 	%r181, %r6, %r54;
	shl.b32 	%r182, %r181, 3;
	add.s32 	%r212, %r46, %r182;
	mov.b32 	%r214, 0;
	mov.u32 	%r213, %r45;
$L__BB0_50:
	.pragma "nounroll";
	not.b32 	%r183, %r214;
	add.s32 	%r184, %r53, %r183;
	mul.wide.s32 	%rd31, %r184, 8;
	add.s64 	%rd32, %rd2, %rd31;
	ld.global.f64 	%fd29, [%rd32];
	ld.shared.f64 	%fd30, [%r212+-64];
	fma.rn.f64 	%fd31, %fd29, %fd30, %fd129;
	ld.global.f64 	%fd32, [%rd32+-8];
	ld.shared.f64 	%fd33, [%r212+-56];
	fma.rn.f64 	%fd34, %fd32, %fd33, %fd31;
	ld.global.f64 	%fd35, [%rd32+-16];
	ld.shared.f64 	%fd36, [%r212+-48];
	fma.rn.f64 	%fd37, %fd35, %fd36, %fd34;
	ld.global.f64 	%fd38, [%rd32+-24];
	ld.shared.f64 	%fd39, [%r212+-40];
	fma.rn.f64 	%fd40, %fd38, %fd39, %fd37;
	ld.global.f64 	%fd41, [%rd32+-32];
	ld.shared.f64 	%fd42, [%r212+-32];
	fma.rn.f64 	%fd43, %fd41, %fd42, %fd40;
	ld.global.f64 	%fd44, [%rd32+-40];
	ld.shared.f64 	%fd45, [%r212+-24];
	fma.rn.f64 	%fd46, %fd44, %fd45, %fd43;
	ld.global.f64 	%fd47, [%rd32+-48];
	ld.shared.f64 	%fd48, [%r212+-16];
	fma.rn.f64 	%fd49, %fd47, %fd48, %fd46;
	ld.global.f64 	%fd50, [%rd32+-56];
	ld.shared.f64 	%fd51, [%r212+-8];
	fma.rn.f64 	%fd52, %fd50, %fd51, %fd49;
	ld.global.f64 	%fd53, [%rd32+-64];
	ld.shared.f64 	%fd54, [%r212];
	fma.rn.f64 	%fd55, %fd53, %fd54, %fd52;
	ld.global.f64 	%fd56, [%rd32+-72];
	ld.shared.f64 	%fd57, [%r212+8];
	fma.rn.f64 	%fd58, %fd56, %fd57, %fd55;
	ld.global.f64 	%fd59, [%rd32+-80];
	ld.shared.f64 	%fd60, [%r212+16];
	fma.rn.f64 	%fd61, %fd59, %fd60, %fd58;
	ld.global.f64 	%fd62, [%rd32+-88];
	ld.shared.f64 	%fd63, [%r212+24];
	fma.rn.f64 	%fd64, %fd62, %fd63, %fd61;
	ld.global.f64 	%fd65, [%rd32+-96];
	ld.shared.f64 	%fd66, [%r212+32];
	fma.rn.f64 	%fd67, %fd65, %fd66, %fd64;
	ld.global.f64 	%fd68, [%rd32+-104];
	ld.shared.f64 	%fd69, [%r212+40];
	fma.rn.f64 	%fd70, %fd68, %fd69, %fd67;
	ld.global.f64 	%fd71, [%rd32+-112];
	ld.shared.f64 	%fd72, [%r212+48];
	fma.rn.f64 	%fd73, %fd71, %fd72, %fd70;
	ld.global.f64 	%fd74, [%rd32+-120];
	ld.shared.f64 	%fd75, [%r212+56];
	fma.rn.f64 	%fd129, %fd74, %fd75, %fd73;
	add.s32 	%r214, %r214, 16;
	add.s32 	%r213, %r213, 16;
	add.s32 	%r212, %r212, 128;
	setp.eq.s32 	%p37, %r213, 0;
	mov.u32 	%r216, %r42;
	@%p37 bra 	$L__BB0_51;
	bra.uni 	$L__BB0_50;
$L__BB0_51:
	setp.eq.s32 	%p38, %r41, 0;
	@%p38 bra 	$L__BB0_61;
	setp.lt.u32 	%p39, %r41, 8;
	@%p39 bra 	$L__BB0_54;
	not.b32 	%r185, %r216;
	add.s32 	%r186, %r53, %r185;
	mul.wide.s32 	%rd33, %r186, 8;
	add.s64 	%rd34, %rd2, %rd33;
	ld.global.f64 	%fd77, [%rd34];
	add.s32 	%r187, %r216, %r55;
	shl.b32 	%r188, %r187, 3;
	mov.u32 	%r189, s_array;
	add.s32 	%r190, %r189, %r188;
	ld.shared.f64 	%fd78, [%r190];
	fma.rn.f64 	%fd79, %fd77, %fd78, %fd129;
	ld.global.f64 	%fd80, [%rd34+-8];
	ld.shared.f64 	%fd81, [%r190+8];
	fma.rn.f64 	%fd82, %fd80, %fd81, %fd79;
	ld.global.f64 	%fd83, [%rd34+-16];
	ld.shared.f64 	%fd84, [%r190+16];
	fma.rn.f64 	%fd85, %fd83, %fd84, %fd82;
	ld.global.f64 	%fd86, [%rd34+-24];
	ld.shared.f64 	%fd87, [%r190+24];
	fma.rn.f64 	%fd88, %fd86, %fd87, %fd85;
	ld.global.f64 	%fd89, [%rd34+-32];
	ld.shared.f64 	%fd90, [%r190+32];
	fma.rn.f64 	%fd91, %fd89, %fd90, %fd88;
	ld.global.f64 	%fd92, [%rd34+-40];
	ld.shared.f64 	%fd93, [%r190+40];
	fma.rn.f64 	%fd94, %fd92, %fd93, %fd91;
	ld.global.f64 	%fd95, [%rd34+-48];
	ld.shared.f64 	%fd96, [%r190+48];
	fma.rn.f64 	%fd97, %fd95, %fd96, %fd94;
	ld.global.f64 	%fd98, [%rd34+-56];
	ld.shared.f64 	%fd99, [%r190+56];
	fma.rn.f64 	%fd129, %fd98, %fd99, %fd97;
	add.s32 	%r216, %r216, 8;
$L__BB0_54:
	setp.eq.s32 	%p40, %r43, 0;
	@%p40 bra 	$L__BB0_61;
	setp.lt.u32 	%p41, %r43, 4;
	@%p41 bra 	$L__BB0_57;
	not.b32 	%r191, %r216;
	add.s32 	%r192, %r53, %r191;
	mul.wide.s32 	%rd35, %r192, 8;
	add.s64 	%rd36, %rd2, %rd35;
	ld.global.f64 	%fd101, [%rd36];
	add.s32 	%r193, %r216, %r55;
	shl.b32 	%r194, %r193, 3;
	mov.u32 	%r195, s_array;
	add.s32 	%r196, %r195, %r194;
	ld.shared.f64 	%fd102, [%r196];
	fma.rn.f64 	%fd103, %fd101, %fd102, %fd129;
	ld.global.f64 	%fd104, [%rd36+-8];
	ld.shared.f64 	%fd105, [%r196+8];
	fma.rn.f64 	%fd106, %fd104, %fd105, %fd103;
	ld.global.f64 	%fd107, [%rd36+-16];
	ld.shared.f64 	%fd108, [%r196+16];
	fma.rn.f64 	%fd109, %fd107, %fd108, %fd106;
	ld.global.f64 	%fd110, [%rd36+-24];
	ld.shared.f64 	%fd111, [%r196+24];
	fma.rn.f64 	%fd129, %fd110, %fd111, %fd109;
	add.s32 	%r216, %r216, 4;
$L__BB0_57:
	setp.eq.s32 	%p42, %r44, 0;
	@%p42 bra 	$L__BB0_61;
	setp.eq.s32 	%p43, %r44, 1;
	not.b32 	%r197, %r216;
	add.s32 	%r198, %r53, %r197;
	mul.wide.s32 	%rd37, %r198, 8;
	add.s64 	%rd6, %rd2, %rd37;
	ld.global.f64 	%fd112, [%rd6];
	add.s32 	%r199, %r216, %r55;
	shl.b32 	%r200, %r199, 3;
	mov.u32 	%r201, s_array;
	add.s32 	%r68, %r201, %r200;
	ld.shared.f64 	%fd113, [%r68];
	fma.rn.f64 	%fd129, %fd112, %fd113, %fd129;
	@%p43 bra 	$L__BB0_61;
	setp.eq.s32 	%p44, %r44, 2;
	ld.global.f64 	%fd114, [%rd6+-8];
	ld.shared.f64 	%fd115, [%r68+8];
	fma.rn.f64 	%fd129, %fd114, %fd115, %fd129;
	@%p44 bra 	$L__BB0_61;
	ld.global.f64 	%fd116, [%rd6+-16];
	ld.shared.f64 	%fd117, [%r68+16];
	fma.rn.f64 	%fd129, %fd116, %fd117, %fd129;
$L__BB0_61:
	add.s32 	%r211, %r211, 1;
	setp.eq.s32 	%p45, %r211, %r49;
	@%p45 bra 	$L__BB0_45;
	bra.uni 	$L__BB0_48;

}


// ===== COMPILED SASS (sm_100) =====

	.target	sm_100

	.elftype	@"ET_EXEC"


//--------------------- .note.nv.tkinfo           --------------------------
	.section	.note.nv.tkinfo,"",@"SHT_NOTE"
	.sectionflags	@"SHF_NOTE_NV_TKINFO"
	.tkinfo
        /*0018*/ 	.word	0x00000002
        /*0030*/ 	.string	""
        /*0030*/ 	.string	"ptxas"
        /*0030*/ 	.string	"Cuda compilation tools, release 13.0, V13.0.88"
        /*0030*/ 	.string	"Build cuda_13.0.r13.0/compiler.36424714_0"
        /*0030*/ 	.string	"-arch sm_100 -m 64 "



//--------------------- .note.nv.cuinfo           --------------------------
	.section	.note.nv.cuinfo,"",@"SHT_NOTE"
	.sectionflags	@"SHF_NOTE_NV_CUINFO"
        /*0018*/ 	.short	0x0002
        /*001a*/ 	.short	0x0064
        /*001c*/ 	.short	0x0082
	.zero		2


//--------------------- .nv.info                  --------------------------
	.section	.nv.info,"",@"SHT_CUDA_INFO"
	.align	4


	//----- nvinfo : EIATTR_REGCOUNT
	.align		4
        /*0000*/ 	.byte	0x04, 0x2f
        /*0002*/ 	.short	(.L_1 - .L_0)
	.align		4
.L_0:
        /*0004*/ 	.word	index@(_Z6Conv2dPdPiS_S0_S_S0_)
        /*0008*/ 	.word	0x00000020


	//----- nvinfo : EIATTR_FRAME_SIZE
	.align		4
.L_1:
        /*000c*/ 	.byte	0x04, 0x11
        /*000e*/ 	.short	(.L_3 - .L_2)
	.align		4
.L_2:
        /*0010*/ 	.word	index@(_Z6Conv2dPdPiS_S0_S_S0_)
        /*0014*/ 	.word	0x00000000


	//----- nvinfo : EIATTR_MIN_STACK_SIZE
	.align		4
.L_3:
        /*0018*/ 	.byte	0x04, 0x12
        /*001a*/ 	.short	(.L_5 - .L_4)
	.align		4
.L_4:
        /*001c*/ 	.word	index@(_Z6Conv2dPdPiS_S0_S_S0_)
        /*0020*/ 	.word	0x00000000
.L_5:


//--------------------- .nv.compat                --------------------------
	.section	.nv.compat,"",@"SHT_CUDA_COMPAT_INFO"
	.align	4
        /*0000*/ 	.byte	0x02, 0x09, 0x00, 0x00, 0x02, 0x02, 0x01, 0x00, 0x02, 0x05, 0x05, 0x00, 0x03, 0x07, 0x01, 0x01
        /*0010*/ 	.byte	0x02, 0x03, 0x00, 0x00, 0x02, 0x06, 0x01, 0x00, 0x04, 0x0b, 0x08, 0x00, 0x01, 0x00, 0x00, 0x00
        /*0020*/ 	.byte	0x00, 0x00, 0x00, 0x00


//--------------------- .nv.info._Z6Conv2dPdPiS_S0_S_S0_ --------------------------
	.section	.nv.info._Z6Conv2dPdPiS_S0_S_S0_,"",@"SHT_CUDA_INFO"
	.sectionflags	@""
	.align	4


	//----- nvinfo : EIATTR_CUDA_API_VERSION
	.align		4
        /*0000*/ 	.byte	0x04, 0x37
        /*0002*/ 	.short	(.L_7 - .L_6)
.L_6:
        /*0004*/ 	.word	0x00000082


	//----- nvinfo : EIATTR_KPARAM_INFO
	.align		4
.L_7:
        /*0008*/ 	.byte	0x04, 0x17
        /*000a*/ 	.short	(.L_9 - .L_8)
.L_8:
        /*000c*/ 	.word	0x00000000
        /*0010*/ 	.short	0x0005
        /*0012*/ 	.short	0x0028
        /*0014*/ 	.byte	0x00, 0xf5, 0x21, 0x00


	//----- nvinfo : EIATTR_KPARAM_INFO
	.align		4
.L_9:
        /*0018*/ 	.byte	0x04, 0x17
        /*001a*/ 	.short	(.L_11 - .L_10)
.L_10:
        /*001c*/ 	.word	0x00000000
        /*0020*/ 	.short	0x0004
        /*0022*/ 	.short	0x0020
        /*0024*/ 	.byte	0x00, 0xf5, 0x21, 0x00


	//----- nvinfo : EIATTR_KPARAM_INFO
	.align		4
.L_11:
        /*0028*/ 	.byte	0x04, 0x17
        /*002a*/ 	.short	(.L_13 - .L_12)
.L_12:
        /*002c*/ 	.word	0x00000000
        /*0030*/ 	.short	0x0003
        /*0032*/ 	.short	0x0018
        /*0034*/ 	.byte	0x00, 0xf5, 0x21, 0x00


	//----- nvinfo : EIATTR_KPARAM_INFO
	.align		4
.L_13:
        /*0038*/ 	.byte	0x04, 0x17
        /*003a*/ 	.short	(.L_15 - .L_14)
.L_14:
        /*003c*/ 	.word	0x00000000
        /*0040*/ 	.short	0x0002
        /*0042*/ 	.short	0x0010
        /*0044*/ 	.byte	0x00, 0xf5, 0x21, 0x00


	//----- nvinfo : EIATTR_KPARAM_INFO
	.align		4
.L_15:
        /*0048*/ 	.byte	0x04, 0x17
        /*004a*/ 	.short	(.L_17 - .L_16)
.L_16:
        /*004c*/ 	.word	0x00000000
        /*0050*/ 	.short	0x0001
        /*0052*/ 	.short	0x0008
        /*0054*/ 	.byte	0x00, 0xf5, 0x21, 0x00


	//----- nvinfo : EIATTR_KPARAM_INFO
	.align		4
.L_17:
        /*0058*/ 	.byte	0x04, 0x17
        /*005a*/ 	.short	(.L_19 - .L_18)
.L_18:
        /*005c*/ 	.word	0x00000000
        /*0060*/ 	.short	0x0000
        /*0062*/ 	.short	0x0000
        /*0064*/ 	.byte	0x00, 0xf5, 0x21, 0x00


	//----- nvinfo : EIATTR_SPARSE_MMA_MASK
	.align		4
.L_19:
        /*0068*/ 	.byte	0x03, 0x50
        /*006a*/ 	.short	0x0000


	//----- nvinfo : EIATTR_MAXREG_COUNT
	.align		4
        /*006c*/ 	.byte	0x03, 0x1b
        /*006e*/ 	.short	0x00ff


	//----- nvinfo : EIATTR_NUM_BARRIERS
	.align		4
        /*0070*/ 	.byte	0x02, 0x4c
        /*0072*/ 	.byte	0x01
	.zero		1


	//----- nvinfo : EIATTR_MERCURY_ISA_VERSION
	.align		4
        /*0074*/ 	.byte	0x03, 0x5f
        /*0076*/ 	.short	0x0101


	//----- nvinfo : EIATTR_VRC_CTA_INIT_COUNT
	.align		4
        /*0078*/ 	.byte	0x02, 0x4a
	.zero		1
	.zero		1


	//----- nvinfo : EIATTR_EXIT_INSTR_OFFSETS
	.align		4
        /*007c*/ 	.byte	0x04, 0x1c
        /*007e*/ 	.short	(.L_21 - .L_20)


	//   ....[0]....
.L_20:
        /*0080*/ 	.word	0x00002020


	//----- nvinfo : EIATTR_CRS_STACK_SIZE
	.align		4
.L_21:
        /*0084*/ 	.byte	0x04, 0x1e
        /*0086*/ 	.short	(.L_23 - .L_22)
.L_22:
        /*0088*/ 	.word	0x00000000


	//----- nvinfo : EIATTR_CBANK_PARAM_SIZE
	.align		4
.L_23:
        /*008c*/ 	.byte	0x03, 0x19
        /*008e*/ 	.short	0x0030


	//----- nvinfo : EIATTR_PARAM_CBANK
	.align		4
        /*0090*/ 	.byte	0x04, 0x0a
        /*0092*/ 	.short	(.L_25 - .L_24)
	.align		4
.L_24:
        /*0094*/ 	.word	index@(.nv.constant0._Z6Conv2dPdPiS_S0_S_S0_)
        /*0098*/ 	.short	0x0380
        /*009a*/ 	.short	0x0030


	//----- nvinfo : EIATTR_SW_WAR
	.align		4
.L_25:
        /*009c*/ 	.byte	0x04, 0x36
        /*009e*/ 	.short	(.L_27 - .L_26)
.L_26:
        /*00a0*/ 	.word	0x00000008
.L_27:


//--------------------- .nv.callgraph             --------------------------
	.section	.nv.callgraph,"",@"SHT_CUDA_CALLGRAPH"
	.align	4
	.sectionentsize	8
	.align		4
        /*0000*/ 	.word	0x00000000
	.align		4
        /*0004*/ 	.word	0xffffffff
	.align		4
        /*0008*/ 	.word	0x00000000
	.align		4
        /*000c*/ 	.word	0xfffffffe
	.align		4
        /*0010*/ 	.word	0x00000000
	.align		4
        /*0014*/ 	.word	0xfffffffd
	.align		4
        /*0018*/ 	.word	0x00000000
	.align		4
        /*001c*/ 	.word	0xfffffffc


//--------------------- .text._Z6Conv2dPdPiS_S0_S_S0_ --------------------------
	.section	.text._Z6Conv2dPdPiS_S0_S_S0_,"ax",@progbits
	.align	128
        .global         _Z6Conv2dPdPiS_S0_S_S0_
        .type           _Z6Conv2dPdPiS_S0_S_S0_,@function
        .size           _Z6Conv2dPdPiS_S0_S_S0_,(.L_x_38 - _Z6Conv2dPdPiS_S0_S_S0_)
        .other          _Z6Conv2dPdPiS_S0_S_S0_,@"STO_CUDA_ENTRY STV_DEFAULT"
_Z6Conv2dPdPiS_S0_S_S0_:
.text._Z6Conv2dPdPiS_S0_S_S0_:
[----:B------:R-:W-:Y:S08]  /*0000*/  LDC R1, c[0x0][0x37c] ;  /* 0x0000df00ff017b82 */ /* 0x000ff00000000800 */
[----:B------:R-:W0:Y:S01]  /*0010*/  LDC.64 R6, c[0x0][0x3a8] ;  /* 0x0000ea00ff067b82 */ /* 0x000e220000000a00 */
[----:B------:R-:W0:Y:S02]  /*0020*/  LDCU.64 UR8, c[0x0][0x358] ;  /* 0x00006b00ff0877ac */ /* 0x000e240008000a00 */
[----:B0-----:R-:W2:Y:S04]  /*0030*/  LDG.E R2, desc[UR8][R6.64+0x4] ;  /* 0x0000040806027981 */ /* 0x001ea8000c1e1900 */
[----:B------:R0:W2:Y:S01]  /*0040*/  LDG.E R3, desc[UR8][R6.64+0x8] ;  /* 0x0000080806037981 */ /* 0x0000a2000c1e1900 */
[----:B------:R-:W1:Y:S03]  /*0050*/  LDC.64 R8, c[0x0][0x398] ;  /* 0x0000e600ff087b82 */ /* 0x000e660000000a00 */
[----:B-1----:R-:W3:Y:S04]  /*0060*/  LDG.E R4, desc[UR8][R8.64+0x4] ;  /* 0x0000040808047981 */ /* 0x002ee8000c1e1900 */
[----:B------:R-:W4:Y:S01]  /*0070*/  LDG.E R5, desc[UR8][R8.64+0xc] ;  /* 0x00000c0808057981 */ /* 0x000f22000c1e1900 */
[----:B------:R-:W1:Y:S02]  /*0080*/  LDCU UR5, c[0x0][0x360] ;  /* 0x00006c00ff0577ac */ /* 0x000e640008000800 */
[----:B-1----:R-:W1:Y:S08]  /*0090*/  I2F.U32.RP R12, UR5 ;  /* 0x00000005000c7d06 */ /* 0x002e700008209000 */
[----:B-1----:R-:W1:Y:S02]  /*00a0*/  MUFU.RCP R12, R12 ;  /* 0x0000000c000c7308 */ /* 0x002e640000001000 */
[----:B-1----:R-:W-:-:S06]  /*00b0*/  VIADD R10, R12, 0xffffffe ;  /* 0x0ffffffe0c0a7836 */ /* 0x002fcc0000000000 */
[----:B------:R1:W0:Y:S02]  /*00c0*/  F2I.FTZ.U32.TRUNC.NTZ R11, R10 ;  /* 0x0000000a000b7305 */ /* 0x000224000021f000 */
[----:B-1----:R-:W-:Y:S02]  /*00d0*/  HFMA2 R10, -RZ, RZ, 0, 0 ;  /* 0x00000000ff0a7431 */ /* 0x002fe400000001ff */
[----:B0-----:R-:W-:-:S04]  /*00e0*/  IMAD.MOV R7, RZ, RZ, -R11 ;  /* 0x000000ffff077224 */ /* 0x001fc800078e0a0b */
[----:B------:R-:W-:-:S04]  /*00f0*/  IMAD R7, R7, UR5, RZ ;  /* 0x0000000507077c24 */ /* 0x000fc8000f8e02ff */
[----:B------:R-:W-:Y:S01]  /*0100*/  IMAD.HI.U32 R11, R11, R7, R10 ;  /* 0x000000070b0b7227 */ /* 0x000fe200078e000a */
[----:B------:R-:W0:Y:S01]  /*0110*/  S2UR UR6, SR_CTAID.X ;  /* 0x00000000000679c3 */ /* 0x000e220000002500 */
[----:B------:R-:W-:Y:S01]  /*0120*/  LOP3.LUT R10, RZ, UR5, RZ, 0x33, !PT ;  /* 0x00000005ff0a7c12 */ /* 0x000fe2000f8e33ff */
[----:B0-----:R-:W-:Y:S01]  /*0130*/  UIMAD UR4, UR5, UR6, URZ ;  /* 0x00000006050472a4 */ /* 0x001fe2000f8e02ff */
[----:B--2---:R-:W-:-:S04]  /*0140*/  IMAD R2, R2, R3, RZ ;  /* 0x0000000302027224 */ /* 0x004fc800078e02ff */
[----:B------:R-:W0:Y:S01]  /*0150*/  I2F.U32.RP R0, R2 ;  /* 0x0000000200007306 */ /* 0x000e220000209000 */
[----:B------:R-:W-:-:S04]  /*0160*/  IMAD.HI.U32 R13, R11, R3, RZ ;  /* 0x000000030b0d7227 */ /* 0x000fc800078e00ff */
[----:B------:R-:W-:-:S04]  /*0170*/  IMAD.MOV R6, RZ, RZ, -R13 ;  /* 0x000000ffff067224 */ /* 0x000fc800078e0a0d */
[----:B------:R-:W-:Y:S01]  /*0180*/  IMAD R3, R6, UR5, R3 ;  /* 0x0000000506037c24 */ /* 0x000fe2000f8e0203 */
[----:B0-----:R-:W0:Y:S04]  /*0190*/  MUFU.RCP R0, R0 ;  /* 0x0000000000007308 */ /* 0x001e280000001000 */
[----:B------:R-:W-:-:S13]  /*01a0*/  ISETP.GE.U32.AND P0, PT, R3, UR5, PT ;  /* 0x0000000503007c0c */ /* 0x000fda000bf06070 */
[----:B------:R-:W-:Y:S02]  /*01b0*/  @P0 VIADD R3, R3, -UR5 ;  /* 0x8000000503030c36 */ /* 0x000fe40008000000 */
[----:B0-----:R-:W-:-:S04]  /*01c0*/  VIADD R6, R0, 0xffffffe ;  /* 0x0ffffffe00067836 */ /* 0x001fc80000000000 */
[----:B------:R0:W1:Y:S01]  /*01d0*/  F2I.FTZ.U32.TRUNC.NTZ R7, R6 ;  /* 0x0000000600077305 */ /* 0x000062000021f000 */
[----:B------:R-:W-:Y:S02]  /*01e0*/  ISETP.GE.U32.AND P1, PT, R3, UR5, PT ;  /* 0x0000000503007c0c */ /* 0x000fe4000bf26070 */
[----:B------:R-:W-:Y:S02]  /*01f0*/  IADD3 R15, PT, PT, RZ, -R2, RZ ;  /* 0x80000002ff0f7210 */ /* 0x000fe40007ffe0ff */
[----:B------:R-:W-:Y:S02]  /*0200*/  @P0 IADD3 R13, PT, PT, R13, 0x1, RZ ;  /* 0x000000010d0d0810 */ /* 0x000fe40007ffe0ff */
[----:B------:R-:W-:Y:S01]  /*0210*/  ISETP.NE.U32.AND P0, PT, RZ, UR5, PT ;  /* 0x00000005ff007c0c */ /* 0x000fe2000bf05070 */
[----:B0-----:R-:W-:-:S06]  /*0220*/  IMAD.MOV.U32 R6, RZ, RZ, RZ ;  /* 0x000000ffff067224 */ /* 0x001fcc00078e00ff */
[----:B------:R-:W-:Y:S02]  /*0230*/  @P1 VIADD R13, R13, 0x1 ;  /* 0x000000010d0d1836 */ /* 0x000fe40000000000 */
[----:B-1----:R-:W-:-:S04]  /*0240*/  IMAD R3, R15, R7, RZ ;  /* 0x000000070f037224 */ /* 0x002fc800078e02ff */
[----:B------:R-:W-:Y:S01]  /*0250*/  IMAD.HI.U32 R0, R7, R3, R6 ;  /* 0x0000000307007227 */ /* 0x000fe200078e0006 */
[----:B------:R-:W-:-:S03]  /*0260*/  SEL R6, R10, R13, !P0 ;  /* 0x0000000d0a067207 */ /* 0x000fc60004000000 */
[----:B------:R-:W-:Y:S01]  /*0270*/  IMAD.HI.U32 R11, R11, R2, RZ ;  /* 0x000000020b0b7227 */ /* 0x000fe200078e00ff */
[----:B------:R-:W0:Y:S03]  /*0280*/  I2F.U32.RP R12, R6 ;  /* 0x00000006000c7306 */ /* 0x000e260000209000 */
[----:B------:R-:W-:Y:S01]  /*0290*/  IMAD.HI.U32 R0, R0, UR4, RZ ;  /* 0x0000000400007c27 */ /* 0x000fe2000f8e00ff */
[----:B------:R-:W-:-:S03]  /*02a0*/  IADD3 R7, PT, PT, -R11, RZ, RZ ;  /* 0x000000ff0b077210 */ /* 0x000fc60007ffe1ff */
[----:B------:R-:W-:Y:S02]  /*02b0*/  IMAD.MOV R3, RZ, RZ, -R0 ;  /* 0x000000ffff037224 */ /* 0x000fe400078e0a00 */
[----:B------:R-:W-:Y:S02]  /*02c0*/  IMAD R7, R7, UR5, R2 ;  /* 0x0000000507077c24 */ /* 0x000fe4000f8e0202 */
[----:B------:R-:W-:-:S03]  /*02d0*/  IMAD R3, R2, R3, UR4 ;  /* 0x0000000402037e24 */ /* 0x000fc6000f8e0203 */
[----:B------:R-:W-:Y:S02]  /*02e0*/  ISETP.GE.U32.AND P4, PT, R7, UR5, PT ;  /* 0x0000000507007c0c */ /* 0x000fe4000bf86070 */
[----:B------:R-:W-:Y:S01]  /*02f0*/  ISETP.GE.U32.AND P1, PT, R3, R2, PT ;  /* 0x000000020300720c */ /* 0x000fe20003f26070 */
[----:B0-----:R-:W0:Y:S10]  /*0300*/  MUFU.RCP R12, R12 ;  /* 0x0000000c000c7308 */ /* 0x001e340000001000 */
[----:B------:R-:W-:-:S02]  /*0310*/  @P4 VIADD R7, R7, -UR5 ;  /* 0x8000000507074c36 */ /* 0x000fc40008000000 */
[----:B------:R-:W-:-:S03]  /*0320*/  @P1 IMAD.IADD R3, R3, 0x1, -R2 ;  /* 0x0000000103031824 */ /* 0x000fc600078e0a02 */
[----:B------:R-:W-:Y:S02]  /*0330*/  ISETP.GE.U32.AND P5, PT, R7, UR5, PT ;  /* 0x0000000507007c0c */ /* 0x000fe4000bfa6070 */
[----:B------:R-:W-:Y:S02]  /*0340*/  ISETP.GE.U32.AND P2, PT, R3, R2, PT ;  /* 0x000000020300720c */ /* 0x000fe40003f46070 */
[----:B0-----:R-:W-:Y:S02]  /*0350*/  IADD3 R3, PT, PT, R12, 0xffffffe, RZ ;  /* 0x0ffffffe0c037810 */ /* 0x001fe40007ffe0ff */
[----:B------:R-:W-:Y:S01]  /*0360*/  ISETP.NE.U32.AND P3, PT, R2, RZ, PT ;  /* 0x000000ff0200720c */ /* 0x000fe20003f65070 */
[----:B------:R-:W-:-:S03]  /*0370*/  @P4 VIADD R11, R11, 0x1 ;  /* 0x000000010b0b4836 */ /* 0x000fc60000000000 */
[----:B------:R-:W0:Y:S01]  /*0380*/  F2I.FTZ.U32.TRUNC.NTZ R3, R3 ;  /* 0x0000000300037305 */ /* 0x000e22000021f000 */
[----:B------:R-:W-:Y:S02]  /*0390*/  @P1 VIADD R0, R0, 0x1 ;  /* 0x0000000100001836 */ /* 0x000fe40000000000 */
[----:B------:R-:W-:Y:S01]  /*03a0*/  @P5 VIADD R11, R11, 0x1 ;  /* 0x000000010b0b5836 */ /* 0x000fe20000000000 */
[----:B------:R-:W-:Y:S01]  /*03b0*/  IADD3 R7, PT, PT, RZ, -R6, RZ ;  /* 0x80000006ff077210 */ /* 0x000fe20007ffe0ff */
[----:B------:R-:W-:-:S03]  /*03c0*/  @P2 VIADD R0, R0, 0x1 ;  /* 0x0000000100002836 */ /* 0x000fc60000000000 */
[----:B------:R-:W-:Y:S02]  /*03d0*/  SEL R10, R10, R11, !P0 ;  /* 0x0000000b0a0a7207 */ /* 0x000fe40004000000 */
[----:B------:R-:W-:Y:S01]  /*03e0*/  @!P3 LOP3.LUT R0, RZ, R2, RZ, 0x33, !PT ;  /* 0x00000002ff00b212 */ /* 0x000fe200078e33ff */
[----:B------:R-:W-:Y:S02]  /*03f0*/  IMAD.MOV.U32 R2, RZ, RZ, RZ ;  /* 0x000000ffff027224 */ /* 0x000fe400078e00ff */
[----:B0-----:R-:W-:Y:S01]  /*0400*/  IMAD R11, R7, R3, RZ ;  /* 0x00000003070b7224 */ /* 0x001fe200078e02ff */
[----:B------:R-:W-:-:S03]  /*0410*/  IADD3 R7, PT, PT, -R10, RZ, RZ ;  /* 0x000000ff0a077210 */ /* 0x000fc60007ffe1ff */
[----:B------:R-:W-:-:S04]  /*0420*/  IMAD.HI.U32 R2, R3, R11, R2 ;  /* 0x0000000b03027227 */ /* 0x000fc800078e0002 */
[----:B------:R-:W-:-:S04]  /*0430*/  IMAD R7, R0, R7, UR6 ;  /* 0x0000000600077e24 */ /* 0x000fc8000f8e0207 */
[----:B------:R-:W-:-:S04]  /*0440*/  IMAD.HI.U32 R3, R2, R7, RZ ;  /* 0x0000000702037227 */ /* 0x000fc800078e00ff */
[----:B------:R-:W-:-:S04]  /*0450*/  IMAD.MOV R11, RZ, RZ, -R3 ;  /* 0x000000ffff0b7224 */ /* 0x000fc800078e0a03 */
[----:B------:R-:W-:-:S05]  /*0460*/  IMAD R11, R6, R11, R7 ;  /* 0x0000000b060b7224 */ /* 0x000fca00078e0207 */
[----:B------:R-:W-:Y:S02]  /*0470*/  ISETP.GE.U32.AND P0, PT, R11, R6, PT ;  /* 0x000000060b00720c */ /* 0x000fe40003f06070 */
[----:B------:R-:W-:-:S11]  /*0480*/  ISETP.NE.U32.AND P2, PT, R6, RZ, PT ;  /* 0x000000ff0600720c */ /* 0x000fd60003f45070 */
[----:B------:R-:W-:-:S04]  /*0490*/  @P0 IADD3 R11, PT, PT, -R6, R11, RZ ;  /* 0x0000000b060b0210 */ /* 0x000fc80007ffe1ff */
[----:B------:R-:W-:Y:S01]  /*04a0*/  ISETP.GE.U32.AND P1, PT, R11, R6, PT ;  /* 0x000000060b00720c */ /* 0x000fe20003f26070 */
[----:B------:R-:W-:Y:S01]  /*04b0*/  @P0 VIADD R3, R3, 0x1 ;  /* 0x0000000103030836 */ /* 0x000fe20000000000 */
[----:B------:R-:W0:Y:S01]  /*04c0*/  S2R R2, SR_TID.X ;  /* 0x0000000000027919 */ /* 0x000e220000002100 */
[----:B---3--:R-:W-:Y:S02]  /*04d0*/  ISETP.GE.AND P0, PT, R4, 0x1, PT ;  /* 0x000000010400780c */ /* 0x008fe40003f06270 */
[----:B----4-:R-:W-:-:S08]  /*04e0*/  LEA.HI R5, R5, R5, RZ, 0x1 ;  /* 0x0000000505057211 */ /* 0x010fd000078f08ff */
[----:B------:R-:W-:Y:S01]  /*04f0*/  @P1 VIADD R3, R3, 0x1 ;  /* 0x0000000103031836 */ /* 0x000fe20000000000 */
[----:B------:R-:W-:-:S04]  /*0500*/  @!P2 LOP3.LUT R3, RZ, R6, RZ, 0x33, !PT ;  /* 0x00000006ff03a212 */ /* 0x000fc800078e33ff */
[----:B------:R-:W-:Y:S02]  /*0510*/  IADD3 R10, PT, PT, -R3, RZ, RZ ;  /* 0x000000ff030a7210 */ /* 0x000fe40007ffe1ff */
[----:B------:R-:W-:-:S03]  /*0520*/  LOP3.LUT R5, R5, 0xfffffffe, RZ, 0xc0, !PT ;  /* 0xfffffffe05057812 */ /* 0x000fc600078ec0ff */
[----:B------:R-:W-:Y:S02]  /*0530*/  IMAD R7, R6, R10, R7 ;  /* 0x0000000a06077224 */ /* 0x000fe400078e0207 */
[----:B------:R-:W-:Y:S02]  /*0540*/  VIADD R5, R5, UR5 ;  /* 0x0000000505057c36 */ /* 0x000fe40008000000 */
[----:B------:R-:W-:Y:S01]  /*0550*/  IMAD R7, R7, UR5, RZ ;  /* 0x0000000507077c24 */ /* 0x000fe2000f8e02ff */
[----:B------:R-:W-:Y:S06]  /*0560*/  @!P0 BRA `(.L_x_0) ;  /* 0x0000000c00808947 */ /* 0x000fec0003800000 */
[----:B------:R-:W2:Y:S02]  /*0570*/  LDG.E R6, desc[UR8][R8.64+0x8] ;  /* 0x0000080808067981 */ /* 0x000ea4000c1e1900 */
[----:B--2---:R-:W-:-:S13]  /*0580*/  ISETP.GE.AND P0, PT, R6, 0x1, PT ;  /* 0x000000010600780c */ /* 0x004fda0003f06270 */
[----:B------:R-:W-:Y:S05]  /*0590*/  @!P0 BRA `(.L_x_0) ;  /* 0x0000000c00748947 */ /* 0x000fea0003800000 */
[----:B0-----:R-:W-:Y:S01]  /*05a0*/  IMAD.IADD R8, R7, 0x1, R2 ;  /* 0x0000000107087824 */ /* 0x001fe200078e0202 */
[----:B------:R-:W-:Y:S01]  /*05b0*/  UMOV UR4, URZ ;  /* 0x000000ff00047c82 */ /* 0x000fe20008000000 */
[----:B------:R-:W-:Y:S02]  /*05c0*/  VIADD R10, R2, UR5 ;  /* 0x00000005020a7c36 */ /* 0x000fe40008000000 */
[C---:B------:R-:W-:Y:S01]  /*05d0*/  VIADD R11, R8.reuse, UR5 ;  /* 0x00000005080b7c36 */ /* 0x040fe20008000000 */
[----:B------:R-:W-:-:S04]  /*05e0*/  IADD3 R9, PT, PT, R8, -0x1, RZ ;  /* 0xffffffff08097810 */ /* 0x000fc80007ffe0ff */
[----:B------:R-:W-:-:S07]  /*05f0*/  IADD3 R12, PT, PT, R9, UR5, RZ ;  /* 0x00000005090c7c10 */ /* 0x000fce000fffe0ff */
.L_x_27:
[C---:B------:R-:W-:Y:S01]  /*0600*/  ISETP.NE.AND P0, PT, R6.reuse, 0x1, PT ;  /* 0x000000010600780c */ /* 0x040fe20003f05270 */
[----:B0---4-:R-:W-:Y:S01]  /*0610*/  IMAD.MOV.U32 R19, RZ, RZ, RZ ;  /* 0x000000ffff137224 */ /* 0x011fe200078e00ff */
[----:B------:R-:W-:-:S11]  /*0620*/  VIMNMX R13, PT, PT, R6, 0x1, !PT ;  /* 0x00000001060d7848 */ /* 0x000fd60007fe0100 */
[----:B-123--:R-:W-:Y:S05]  /*0630*/  @!P0 BRA `(.L_x_1) ;  /* 0x00000008001c8947 */ /* 0x00efea0003800000 */
[----:B------:R-:W-:Y:S01]  /*0640*/  LOP3.LUT R19, R13, 0x7ffffffe, RZ, 0xc0, !PT ;  /* 0x7ffffffe0d137812 */ /* 0x000fe200078ec0ff */
[----:B------:R-:W-:Y:S01]  /*0650*/  IMAD R18, R6, UR4, RZ ;  /* 0x0000000406127c24 */ /* 0x000fe2000f8e02ff */
[----:B------:R-:W-:-:S06]  /*0660*/  UMOV UR5, URZ ;  /* 0x000000ff00057c82 */ /* 0x000fcc0008000000 */
.L_x_18:
[----:B------:R-:W-:Y:S01]  /*0670*/  VIADD R21, R3, UR5 ;  /* 0x0000000503157c36 */ /* 0x000fe20008000000 */
[----:B0-2-4-:R-:W0:Y:S01]  /*0680*/  LDC.64 R14, c[0x0][0x380] ;  /* 0x0000e000ff0e7b82 */ /* 0x015e220000000a00 */
[----:B------:R-:W-:Y:S04]  /*0690*/  BSSY.RECONVERGENT B0, `(.L_x_2) ;  /* 0x0000024000007945 */ /* 0x000fe80003800200 */
[----:B------:R-:W-:Y:S01]  /*06a0*/  BSSY.RELIABLE B1, `(.L_x_3) ;  /* 0x000001a000017945 */ /* 0x000fe20003800100 */
[----:B------:R-:W-:-:S04]  /*06b0*/  VIMNMX R16, PT, PT, R8, R21, PT ;  /* 0x0000001508107248 */ /* 0x000fc80003fe0100 */
[----:B------:R-:W-:-:S13]  /*06c0*/  ISETP.GE.AND P0, PT, R16, 0x1, PT ;  /* 0x000000011000780c */ /* 0x000fda0003f06270 */
[----:B-1-3--:R-:W-:Y:S05]  /*06d0*/  @!P0 BRA `(.L_x_4) ;  /* 0x0000000000588947 */ /* 0x00afea0003800000 */
[----:B------:R-:W1:Y:S02]  /*06e0*/  LDC.64 R16, c[0x0][0x388] ;  /* 0x0000e200ff107b82 */ /* 0x000e640000000a00 */
[----:B-1----:R-:W2:Y:S02]  /*06f0*/  LDG.E R20, desc[UR8][R16.64+0x4] ;  /* 0x0000040810147981 */ /* 0x002ea4000c1e1900 */
[----:B--2---:R-:W-:-:S13]  /*0700*/  ISETP.GT.AND P0, PT, R21, R20, PT ;  /* 0x000000141500720c */ /* 0x004fda0003f04270 */
[----:B------:R-:W-:Y:S05]  /*0710*/  @P0 BRA `(.L_x_4) ;  /* 0x0000000000480947 */ /* 0x000fea0003800000 */
[----:B------:R-:W2:Y:S02]  /*0720*/  LDG.E R16, desc[UR8][R16.64+0x8] ;  /* 0x0000080810107981 */ /* 0x000ea4000c1e1900 */
[----:B--2---:R-:W-:-:S13]  /*0730*/  ISETP.GT.AND P0, PT, R8, R16, PT ;  /* 0x000000100800720c */ /* 0x004fda0003f04270 */
[----:B------:R-:W-:Y:S05]  /*0740*/  @!P0 BREAK.RELIABLE B1 ;  /* 0x0000000000018942 */ /* 0x000fea0003800100 */
[----:B------:R-:W-:Y:S05]  /*0750*/  @P0 BRA `(.L_x_4) ;  /* 0x0000000000380947 */ /* 0x000fea0003800000 */
[----:B------:R-:W-:-:S05]  /*0760*/  IMAD R20, R20, UR4, R21 ;  /* 0x0000000414147c24 */ /* 0x000fca000f8e0215 */
[----:B------:R-:W-:-:S05]  /*0770*/  IADD3 R20, PT, PT, R20, -0x1, RZ ;  /* 0xffffffff14147810 */ /* 0x000fca0007ffe0ff */
[----:B------:R-:W-:-:S04]  /*0780*/  IMAD R17, R16, R20, R9 ;  /* 0x0000001410117224 */ /* 0x000fc800078e0209 */
[----:B0-----:R-:W-:-:S06]  /*0790*/  IMAD.WIDE R16, R17, 0x8, R14 ;  /* 0x0000000811107825 */ /* 0x001fcc00078e020e */
[----:B------:R-:W2:Y:S01]  /*07a0*/  LDG.E.64 R16, desc[UR8][R16.64] ;  /* 0x0000000810107981 */ /* 0x000ea2000c1e1b00 */
[----:B------:R-:W0:Y:S01]  /*07b0*/  S2UR UR7, SR_CgaCtaId ;  /* 0x00000000000779c3 */ /* 0x000e220000008800 */
[----:B------:R-:W-:Y:S01]  /*07c0*/  UMOV UR6, 0x400 ;  /* 0x0000040000067882 */ /* 0x000fe20000000000 */
[----:B------:R-:W-:-:S04]  /*07d0*/  VIADD R22, R18, UR5 ;  /* 0x0000000512167c36 */ /* 0x000fc80008000000 */
[----:B------:R-:W-:Y:S01]  /*07e0*/  IMAD R23, R5, R22, R2 ;  /* 0x0000001605177224 */ /* 0x000fe200078e0202 */
[----:B0-----:R-:W-:-:S06]  /*07f0*/  ULEA UR6, UR7, UR6, 0x18 ;  /* 0x0000000607067291 */ /* 0x001fcc000f8ec0ff */
[----:B------:R-:W-:-:S05]  /*0800*/  IMAD.U32 R20, RZ, RZ, UR6 ;  /* 0x00000006ff147e24 */ /* 0x000fca000f8e00ff */
[----:B------:R-:W-:-:S05]  /*0810*/  LEA R23, R23, R20, 0x3 ;  /* 0x0000001417177211 */ /* 0x000fca00078e18ff */
[----:B--2---:R0:W-:Y:S01]  /*0820*/  STS.64 [R23], R16 ;  /* 0x0000001017007388 */ /* 0x0041e20000000a00 */
[----:B------:R-:W-:Y:S05]  /*0830*/  BRA `(.L_x_5) ;  /* 0x0000000000247947 */ /* 0x000fea0003800000 */
.L_x_4:
[----:B------:R-:W-:Y:S05]  /*0840*/  BSYNC.RELIABLE B1 ;  /* 0x0000000000017941 */ /* 0x000fea0003800100 */
.L_x_3:
[----:B------:R-:W1:Y:S01]  /*0850*/  S2UR UR7, SR_CgaCtaId ;  /* 0x00000000000779c3 */ /* 0x000e620000008800 */
[----:B------:R-:W-:Y:S01]  /*0860*/  UMOV UR6, 0x400 ;  /* 0x0000040000067882 */ /* 0x000fe20000000000 */
[----:B------:R-:W-:-:S04]  /*0870*/  VIADD R22, R18, UR5 ;  /* 0x0000000512167c36 */ /* 0x000fc80008000000 */
[----:B------:R-:W-:Y:S01]  /*0880*/  IMAD R17, R5, R22, R2 ;  /* 0x0000001605117224 */ /* 0x000fe200078e0202 */
[----:B-1----:R-:W-:-:S06]  /*0890*/  ULEA UR6, UR7, UR6, 0x18 ;  /* 0x0000000607067291 */ /* 0x002fcc000f8ec0ff */
[----:B------:R-:W-:-:S05]  /*08a0*/  IMAD.U32 R20, RZ, RZ, UR6 ;  /* 0x00000006ff147e24 */ /* 0x000fca000f8e00ff */
[----:B------:R-:W-:-:S05]  /*08b0*/  LEA R17, R17, R20, 0x3 ;  /* 0x0000001411117211 */ /* 0x000fca00078e18ff */
[----:B------:R1:W-:Y:S02]  /*08c0*/  STS.64 [R17], RZ ;  /* 0x000000ff11007388 */ /* 0x0003e40000000a00 */
.L_x_5:
[----:B------:R-:W-:Y:S05]  /*08d0*/  BSYNC.RECONVERGENT B0 ;  /* 0x0000000000007941 */ /* 0x000fea0003800200 */
.L_x_2:
[----:B------:R-:W-:Y:S05]  /*08e0*/  WARPSYNC.ALL ;  /* 0x0000000000007948 */ /* 0x000fea0003800000 */
[----:B------:R-:W-:Y:S01]  /*08f0*/  ISETP.GT.U32.AND P1, PT, R2, 0x1, PT ;  /* 0x000000010200780c */ /* 0x000fe20003f24070 */
[----:B------:R-:W-:-:S12]  /*0900*/  BSSY.RECONVERGENT B0, `(.L_x_6) ;  /* 0x000001b000007945 */ /* 0x000fd80003800200 */
[----:B------:R-:W-:Y:S05]  /*0910*/  @P1 BRA `(.L_x_7) ;  /* 0x0000000000641947 */ /* 0x000fea0003800000 */
[----:B0-----:R-:W-:Y:S01]  /*0920*/  VIMNMX R16, PT, PT, R11, R21, PT ;  /* 0x000000150b107248 */ /* 0x001fe20003fe0100 */
[----:B------:R-:W-:Y:S03]  /*0930*/  BSSY.RELIABLE B1, `(.L_x_8) ;  /* 0x0000014000017945 */ /* 0x000fe60003800100 */
[----:B------:R-:W-:-:S13]  /*0940*/  ISETP.GE.AND P0, PT, R16, 0x1, PT ;  /* 0x000000011000780c */ /* 0x000fda0003f06270 */
[----:B------:R-:W-:Y:S05]  /*0950*/  @!P0 BRA `(.L_x_9) ;  /* 0x0000000000448947 */ /* 0x000fea0003800000 */
[----:B-1----:R-:W0:Y:S02]  /*0960*/  LDC.64 R16, c[0x0][0x388] ;  /* 0x0000e200ff107b82 */ /* 0x002e240000000a00 */
[----:B0-----:R-:W2:Y:S02]  /*0970*/  LDG.E R24, desc[UR8][R16.64+0x4] ;  /* 0x0000040810187981 */ /* 0x001ea4000c1e1900 */
[----:B--2---:R-:W-:-:S13]  /*0980*/  ISETP.GT.AND P0, PT, R21, R24, PT ;  /* 0x000000181500720c */ /* 0x004fda0003f04270 */
[----:B------:R-:W-:Y:S05]  /*0990*/  @P0 BRA `(.L_x_9) ;  /* 0x0000000000340947 */ /* 0x000fea0003800000 */
[----:B------:R-:W2:Y:S02]  /*09a0*/  LDG.E R17, desc[UR8][R16.64+0x8] ;  /* 0x0000080810117981 */ /* 0x000ea4000c1e1900 */
[----:B--2---:R-:W-:-:S13]  /*09b0*/  ISETP.GT.AND P0, PT, R11, R17, PT ;  /* 0x000000110b00720c */ /* 0x004fda0003f04270 */
[----:B------:R-:W-:Y:S05]  /*09c0*/  @!P0 BREAK.RELIABLE B1 ;  /* 0x0000000000018942 */ /* 0x000fea0003800100 */
[----:B------:R-:W-:Y:S05]  /*09d0*/  @P0 BRA `(.L_x_9) ;  /* 0x0000000000240947 */ /* 0x000fea0003800000 */
[----:B------:R-:W-:-:S04]  /*09e0*/  IMAD R24, R24, UR4, R21 ;  /* 0x0000000418187c24 */ /* 0x000fc8000f8e0215 */
[----:B------:R-:W-:-:S04]  /*09f0*/  VIADD R24, R24, 0xffffffff ;  /* 0xffffffff18187836 */ /* 0x000fc80000000000 */
[----:B------:R-:W-:-:S04]  /*0a00*/  IMAD R17, R17, R24, R12 ;  /* 0x0000001811117224 */ /* 0x000fc800078e020c */
[----:B------:R-:W-:-:S06]  /*0a10*/  IMAD.WIDE R16, R17, 0x8, R14 ;  /* 0x0000000811107825 */ /* 0x000fcc00078e020e */
[----:B------:R-:W2:Y:S01]  /*0a20*/  LDG.E.64 R16, desc[UR8][R16.64] ;  /* 0x0000000810107981 */ /* 0x000ea2000c1e1b00 */
[----:B------:R-:W-:-:S04]  /*0a30*/  IMAD R23, R5, R22, R10 ;  /* 0x0000001605177224 */ /* 0x000fc800078e020a */
[----:B------:R-:W-:-:S05]  /*0a40*/  IMAD R23, R23, 0x8, R20 ;  /* 0x0000000817177824 */ /* 0x000fca00078e0214 */
[----:B--2---:R2:W-:Y:S01]  /*0a50*/  STS.64 [R23], R16 ;  /* 0x0000001017007388 */ /* 0x0045e20000000a00 */
[----:B------:R-:W-:Y:S05]  /*0a60*/  BRA `(.L_x_7) ;  /* 0x0000000000107947 */ /* 0x000fea0003800000 */
.L_x_9:
[----:B------:R-:W-:Y:S05]  /*0a70*/  BSYNC.RELIABLE B1 ;  /* 0x0000000000017941 */ /* 0x000fea0003800100 */
.L_x_8:
[----:B-1----:R-:W-:-:S05]  /*0a80*/  IMAD R17, R5, R22, R10 ;  /* 0x0000001605117224 */ /* 0x002fca00078e020a */
[----:B------:R-:W-:-:S05]  /*0a90*/  LEA R17, R17, R20, 0x3 ;  /* 0x0000001411117211 */ /* 0x000fca00078e18ff */
[----:B------:R3:W-:Y:S02]  /*0aa0*/  STS.64 [R17], RZ ;  /* 0x000000ff11007388 */ /* 0x0007e40000000a00 */
.L_x_7:
[----:B------:R-:W-:Y:S05]  /*0ab0*/  BSYNC.RECONVERGENT B0 ;  /* 0x0000000000007941 */ /* 0x000fea0003800200 */
.L_x_6:
[----:B------:R-:W-:Y:S05]  /*0ac0*/  WARPSYNC.ALL ;  /* 0x0000000000007948 */ /* 0x000fea0003800000 */
[----:B------:R-:W-:Y:S01]  /*0ad0*/  ISETP.GT.U32.AND P0, PT, R21, 0x7ffffffe, PT ;  /* 0x7ffffffe1500780c */ /* 0x000fe20003f04070 */
[----:B------:R-:W-:Y:S01]  /*0ae0*/  BSSY.RECONVERGENT B0, `(.L_x_10) ;  /* 0x000001c000007945 */ /* 0x000fe20003800200 */
[----:B------:R-:W-:-:S03]  /*0af0*/  UIADD3 UR6, UPT, UPT, UR5, 0x1, URZ ;  /* 0x0000000105067890 */ /* 0x000fc6000fffe0ff */
[----:B------:R-:W-:Y:S01]  /*0b00*/  BSSY.RELIABLE B1, `(.L_x_11) ;  /* 0x0000015000017945 */ /* 0x000fe20003800100 */
[----:B------:R-:W-:Y:S01]  /*0b10*/  ISETP.LT.OR P2, PT, R8, 0x1, P0 ;  /* 0x000000010800780c */ /* 0x000fe20000741670 */
[----:B------:R-:W-:-:S12]  /*0b20*/  VIADD R22, R21, 0x1 ;  /* 0x0000000115167836 */ /* 0x000fd80000000000 */
[----:B------:R-:W-:Y:S05]  /*0b30*/  @P2 BRA `(.L_x_12) ;  /* 0x0000000000442947 */ /* 0x000fea0003800000 */
[----:B0123--:R-:W0:Y:S02]  /*0b40*/  LDC.64 R16, c[0x0][0x388] ;  /* 0x0000e200ff107b82 */ /* 0x00fe240000000a00 */
        /* <DEDUP_REMOVED lines=8> */
[----:B------:R-:W-:-:S04]  /*0bd0*/  IMAD R17, R17, R16, R9 ;  /* 0x0000001011117224 */ /* 0x000fc800078e0209 */
[----:B------:R-:W-:-:S06]  /*0be0*/  IMAD.WIDE R14, R17, 0x8, R14 ;  /* 0x00000008110e7825 */ /* 0x000fcc00078e020e */
[----:B------:R-:W2:Y:S01]  /*0bf0*/  LDG.E.64 R14, desc[UR8][R14.64] ;  /* 0x000000080e0e7981 */ /* 0x000ea2000c1e1b00 */
[----:B------:R-:W-:-:S04]  /*0c00*/  VIADD R16, R18, UR6 ;  /* 0x0000000612107c36 */ /* 0x000fc80008000000 */
[----:B------:R-:W-:-:S05]  /*0c10*/  IMAD R17, R5, R16, R2 ;  /* 0x0000001005117224 */ /* 0x000fca00078e0202 */
[----:B------:R-:W-:-:S05]  /*0c20*/  LEA R17, R17, R20, 0x3 ;  /* 0x0000001411117211 */ /* 0x000fca00078e18ff */
[----:B--2---:R2:W-:Y:S01]  /*0c30*/  STS.64 [R17], R14 ;  /* 0x0000000e11007388 */ /* 0x0045e20000000a00 */
[----:B------:R-:W-:Y:S05]  /*0c40*/  BRA `(.L_x_13) ;  /* 0x0000000000147947 */ /* 0x000fea0003800000 */
.L_x_12:
[----:B------:R-:W-:Y:S05]  /*0c50*/  BSYNC.RELIABLE B1 ;  /* 0x0000000000017941 */ /* 0x000fea0003800100 */
.L_x_11:
[----:B0-2---:R-:W-:-:S04]  /*0c60*/  VIADD R16, R18, UR6 ;  /* 0x0000000612107c36 */ /* 0x005fc80008000000 */
[----:B------:R-:W-:-:S05]  /*0c70*/  IMAD R15, R5, R16, R2 ;  /* 0x00000010050f7224 */ /* 0x000fca00078e0202 */
[----:B------:R-:W-:-:S05]  /*0c80*/  LEA R15, R15, R20, 0x3 ;  /* 0x000000140f0f7211 */ /* 0x000fca00078e18ff */
[----:B------:R0:W-:Y:S02]  /*0c90*/  STS.64 [R15], RZ ;  /* 0x000000ff0f007388 */ /* 0x0001e40000000a00 */
.L_x_13:
[----:B------:R-:W-:Y:S05]  /*0ca0*/  BSYNC.RECONVERGENT B0 ;  /* 0x0000000000007941 */ /* 0x000fea0003800200 */
.L_x_10:
[----:B------:R-:W-:Y:S05]  /*0cb0*/  WARPSYNC.ALL ;  /* 0x0000000000007948 */ /* 0x000fea0003800000 */
[----:B------:R-:W-:Y:S04]  /*0cc0*/  BSSY.RECONVERGENT B0, `(.L_x_14) ;  /* 0x000001a000007945 */ /* 0x000fe80003800200 */
[----:B------:R-:W-:Y:S05]  /*0cd0*/  @P1 BRA `(.L_x_15) ;  /* 0x0000000000601947 */ /* 0x000fea0003800000 */
[----:B------:R-:W-:Y:S01]  /*0ce0*/  ISETP.LT.OR P0, PT, R11, 0x1, P0 ;  /* 0x000000010b00780c */ /* 0x000fe20000701670 */
[----:B------:R-:W-:-:S12]  /*0cf0*/  BSSY.RELIABLE B1, `(.L_x_16) ;  /* 0x0000013000017945 */ /* 0x000fd80003800100 */
[----:B------:R-:W-:Y:S05]  /*0d00*/  @P0 BRA `(.L_x_17) ;  /* 0x0000000000440947 */ /* 0x000fea0003800000 */
[----:B0-2---:R-:W1:Y:S02]  /*0d10*/  LDC.64 R14, c[0x0][0x388] ;  /* 0x0000e200ff0e7b82 */ /* 0x005e640000000a00 */
[----:B-1-3--:R-:W2:Y:S02]  /*0d20*/  LDG.E R17, desc[UR8][R14.64+0x4] ;  /* 0x000004080e117981 */ /* 0x00aea4000c1e1900 */
[----:B--2---:R-:W-:-:S13]  /*0d30*/  ISETP.GT.AND P0, PT, R22, R17, PT ;  /* 0x000000111600720c */ /* 0x004fda0003f04270 */
[----:B------:R-:W-:Y:S05]  /*0d40*/  @P0 BRA `(.L_x_17) ;  /* 0x0000000000340947 */ /* 0x000fea0003800000 */
[----:B------:R-:W2:Y:S02]  /*0d50*/  LDG.E R22, desc[UR8][R14.64+0x8] ;  /* 0x000008080e167981 */ /* 0x000ea4000c1e1900 */
[----:B--2---:R-:W-:-:S13]  /*0d60*/  ISETP.GT.AND P0, PT, R11, R22, PT ;  /* 0x000000160b00720c */ /* 0x004fda0003f04270 */
[----:B------:R-:W-:Y:S05]  /*0d70*/  @!P0 BREAK.RELIABLE B1 ;  /* 0x0000000000018942 */ /* 0x000fea0003800100 */
[----:B------:R-:W-:Y:S05]  /*0d80*/  @P0 BRA `(.L_x_17) ;  /* 0x0000000000240947 */ /* 0x000fea0003800000 */
[----:B------:R-:W0:Y:S01]  /*0d90*/  LDC.64 R14, c[0x0][0x380] ;  /* 0x0000e000ff0e7b82 */ /* 0x000e220000000a00 */
[----:B------:R-:W-:-:S04]  /*0da0*/  IMAD R17, R17, UR4, R21 ;  /* 0x0000000411117c24 */ /* 0x000fc8000f8e0215 */
[----:B------:R-:W-:-:S04]  /*0db0*/  IMAD R17, R22, R17, R12 ;  /* 0x0000001116117224 */ /* 0x000fc800078e020c */
[----:B0-----:R-:W-:-:S06]  /*0dc0*/  IMAD.WIDE R14, R17, 0x8, R14 ;  /* 0x00000008110e7825 */ /* 0x001fcc00078e020e */
[----:B------:R-:W2:Y:S01]  /*0dd0*/  LDG.E.64 R14, desc[UR8][R14.64] ;  /* 0x000000080e0e7981 */ /* 0x000ea2000c1e1b00 */
[----:B------:R-:W-:-:S04]  /*0de0*/  IMAD R17, R5, R16, R10 ;  /* 0x0000001005117224 */ /* 0x000fc800078e020a */
[----:B------:R-:W-:-:S05]  /*0df0*/  IMAD R17, R17, 0x8, R20 ;  /* 0x0000000811117824 */ /* 0x000fca00078e0214 */
[----:B--2---:R0:W-:Y:S01]  /*0e00*/  STS.64 [R17], R14 ;  /* 0x0000000e11007388 */ /* 0x0041e20000000a00 */
[----:B------:R-:W-:Y:S05]  /*0e10*/  BRA `(.L_x_15) ;  /* 0x0000000000107947 */ /* 0x000fea0003800000 */
.L_x_17:
[----:B------:R-:W-:Y:S05]  /*0e20*/  BSYNC.RELIABLE B1 ;  /* 0x0000000000017941 */ /* 0x000fea0003800100 */
.L_x_16:
[----:B0-2---:R-:W-:-:S05]  /*0e30*/  IMAD R15, R5, R16, R10 ;  /* 0x00000010050f7224 */ /* 0x005fca00078e020a */
[----:B------:R-:W-:-:S05]  /*0e40*/  LEA R15, R15, R20, 0x3 ;  /* 0x000000140f0f7211 */ /* 0x000fca00078e18ff */
[----:B------:R4:W-:Y:S02]  /*0e50*/  STS.64 [R15], RZ ;  /* 0x000000ff0f007388 */ /* 0x0009e40000000a00 */
.L_x_15:
[----:B------:R-:W-:Y:S05]  /*0e60*/  BSYNC.RECONVERGENT B0 ;  /* 0x0000000000007941 */ /* 0x000fea0003800200 */
.L_x_14:
[----:B------:R-:W-:Y:S05]  /*0e70*/  WARPSYNC.ALL ;  /* 0x0000000000007948 */ /* 0x000fea0003800000 */
[----:B------:R-:W-:-:S06]  /*0e80*/  UIADD3 UR5, UPT, UPT, UR5, 0x2, URZ ;  /* 0x0000000205057890 */ /* 0x000fcc000fffe0ff */
[----:B------:R-:W-:-:S13]  /*0e90*/  ISETP.NE.AND P0, PT, R19, UR5, PT ;  /* 0x0000000513007c0c */ /* 0x000fda000bf05270 */
[----:B------:R-:W-:Y:S05]  /*0ea0*/  @P0 BRA `(.L_x_18) ;  /* 0xfffffff400f00947 */ /* 0x000fea000383ffff */
.L_x_1:
[----:B------:R-:W-:-:S04]  /*0eb0*/  LOP3.LUT R13, R13, 0x1, RZ, 0xc0, !PT ;  /* 0x000000010d0d7812 */ /* 0x000fc800078ec0ff */
[----:B------:R-:W-:-:S13]  /*0ec0*/  ISETP.NE.U32.AND P0, PT, R13, 0x1, PT ;  /* 0x000000010d00780c */ /* 0x000fda0003f05070 */
[----:B------:R-:W-:Y:S05]  /*0ed0*/  @P0 BRA `(.L_x_19) ;  /* 0x0000000400180947 */ /* 0x000fea0003800000 */
[----:B------:R-:W-:Y:S01]  /*0ee0*/  IMAD.IADD R13, R3, 0x1, R19 ;  /* 0x00000001030d7824 */ /* 0x000fe200078e0213 */
[----:B------:R-:W-:Y:S04]  /*0ef0*/  BSSY.RECONVERGENT B0, `(.L_x_20) ;  /* 0x0000025000007945 */ /* 0x000fe80003800200 */
[----:B------:R-:W-:Y:S01]  /*0f00*/  BSSY.RELIABLE B1, `(.L_x_21) ;  /* 0x000001b000017945 */ /* 0x000fe20003800100 */
[----:B0-2---:R-:W-:-:S04]  /*0f10*/  VIMNMX R14, PT, PT, R8, R13, PT ;  /* 0x0000000d080e7248 */ /* 0x005fc80003fe0100 */
[----:B------:R-:W-:-:S13]  /*0f20*/  ISETP.GE.AND P0, PT, R14, 0x1, PT ;  /* 0x000000010e00780c */ /* 0x000fda0003f06270 */
[----:B------:R-:W-:Y:S05]  /*0f30*/  @!P0 BRA `(.L_x_22) ;  /* 0x00000000005c8947 */ /* 0x000fea0003800000 */
[----:B----4-:R-:W0:Y:S02]  /*0f40*/  LDC.64 R14, c[0x0][0x388] ;  /* 0x0000e200ff0e7b82 */ /* 0x010e240000000a00 */
[----:B0-----:R-:W2:Y:S02]  /*0f50*/  LDG.E R16, desc[UR8][R14.64+0x4] ;  /* 0x000004080e107981 */ /* 0x001ea4000c1e1900 */
[----:B--2---:R-:W-:-:S13]  /*0f60*/  ISETP.GT.AND P0, PT, R13, R16, PT ;  /* 0x000000100d00720c */ /* 0x004fda0003f04270 */
[----:B------:R-:W-:Y:S05]  /*0f70*/  @P0 BRA `(.L_x_22) ;  /* 0x00000000004c0947 */ /* 0x000fea0003800000 */
[----:B-1-3--:R-:W2:Y:S02]  /*0f80*/  LDG.E R17, desc[UR8][R14.64+0x8] ;  /* 0x000008080e117981 */ /* 0x00aea4000c1e1900 */
[----:B--2---:R-:W-:-:S13]  /*0f90*/  ISETP.GT.AND P0, PT, R8, R17, PT ;  /* 0x000000110800720c */ /* 0x004fda0003f04270 */
[----:B------:R-:W-:Y:S05]  /*0fa0*/  @!P0 BREAK.RELIABLE B1 ;  /* 0x0000000000018942 */ /* 0x000fea0003800100 */
[----:B------:R-:W-:Y:S05]  /*0fb0*/  @P0 BRA `(.L_x_22) ;  /* 0x00000000003c0947 */ /* 0x000fea0003800000 */
[----:B------:R-:W0:Y:S01]  /*0fc0*/  LDC.64 R14, c[0x0][0x380] ;  /* 0x0000e000ff0e7b82 */ /* 0x000e220000000a00 */
[----:B------:R-:W-:-:S05]  /*0fd0*/  IMAD R16, R16, UR4, R13 ;  /* 0x0000000410107c24 */ /* 0x000fca000f8e020d */
[----:B------:R-:W-:-:S05]  /*0fe0*/  IADD3 R16, PT, PT, R16, -0x1, RZ ;  /* 0xffffffff10107810 */ /* 0x000fca0007ffe0ff */
[----:B------:R-:W-:-:S04]  /*0ff0*/  IMAD R17, R17, R16, R9 ;  /* 0x0000001011117224 */ /* 0x000fc800078e0209 */
[----:B0-----:R-:W-:-:S06]  /*1000*/  IMAD.WIDE R14, R17, 0x8, R14 ;  /* 0x00000008110e7825 */ /* 0x001fcc00078e020e */
[----:B------:R-:W2:Y:S01]  /*1010*/  LDG.E.64 R14, desc[UR8][R14.64] ;  /* 0x000000080e0e7981 */ /* 0x000ea2000c1e1b00 */
[----:B------:R-:W0:Y:S01]  /*1020*/  S2UR UR6, SR_CgaCtaId ;  /* 0x00000000000679c3 */ /* 0x000e220000008800 */
[----:B------:R-:W-:Y:S01]  /*1030*/  UMOV UR5, 0x400 ;  /* 0x0000040000057882 */ /* 0x000fe20000000000 */
[----:B------:R-:W-:-:S04]  /*1040*/  IMAD R19, R6, UR4, R19 ;  /* 0x0000000406137c24 */ /* 0x000fc8000f8e0213 */
[----:B------:R-:W-:Y:S01]  /*1050*/  IMAD R17, R5, R19, R2 ;  /* 0x0000001305117224 */ /* 0x000fe200078e0202 */
[----:B0-----:R-:W-:-:S06]  /*1060*/  ULEA UR5, UR6, UR5, 0x18 ;  /* 0x0000000506057291 */ /* 0x001fcc000f8ec0ff */
[----:B------:R-:W-:-:S05]  /*1070*/  IMAD.U32 R16, RZ, RZ, UR5 ;  /* 0x00000005ff107e24 */ /* 0x000fca000f8e00ff */
[----:B------:R-:W-:-:S05]  /*1080*/  LEA R17, R17, R16, 0x3 ;  /* 0x0000001011117211 */ /* 0x000fca00078e18ff */
[----:B--2---:R0:W-:Y:S01]  /*1090*/  STS.64 [R17], R14 ;  /* 0x0000000e11007388 */ /* 0x0041e20000000a00 */
[----:B------:R-:W-:Y:S05]  /*10a0*/  BRA `(.L_x_23) ;  /* 0x0000000000247947 */ /* 0x000fea0003800000 */
.L_x_22:
[----:B------:R-:W-:Y:S05]  /*10b0*/  BSYNC.RELIABLE B1 ;  /* 0x0000000000017941 */ /* 0x000fea0003800100 */
.L_x_21:
[----:B------:R-:W0:Y:S01]  /*10c0*/  S2UR UR6, SR_CgaCtaId ;  /* 0x00000000000679c3 */ /* 0x000e220000008800 */
[----:B------:R-:W-:Y:S01]  /*10d0*/  UMOV UR5, 0x400 ;  /* 0x0000040000057882 */ /* 0x000fe20000000000 */
[----:B------:R-:W-:-:S04]  /*10e0*/  IMAD R19, R6, UR4, R19 ;  /* 0x0000000406137c24 */ /* 0x000fc8000f8e0213 */
[----:B----4-:R-:W-:Y:S01]  /*10f0*/  IMAD R15, R5, R19, R2 ;  /* 0x00000013050f7224 */ /* 0x010fe200078e0202 */
[----:B0-----:R-:W-:-:S06]  /*1100*/  ULEA UR5, UR6, UR5, 0x18 ;  /* 0x0000000506057291 */ /* 0x001fcc000f8ec0ff */
[----:B------:R-:W-:-:S05]  /*1110*/  IMAD.U32 R16, RZ, RZ, UR5 ;  /* 0x00000005ff107e24 */ /* 0x000fca000f8e00ff */
[----:B------:R-:W-:-:S05]  /*1120*/  LEA R15, R15, R16, 0x3 ;  /* 0x000000100f0f7211 */ /* 0x000fca00078e18ff */
[----:B------:R2:W-:Y:S02]  /*1130*/  STS.64 [R15], RZ ;  /* 0x000000ff0f007388 */ /* 0x0005e40000000a00 */
.L_x_23:
[----:B------:R-:W-:Y:S05]  /*1140*/  BSYNC.RECONVERGENT B0 ;  /* 0x0000000000007941 */ /* 0x000fea0003800200 */
.L_x_20:
        /* <DEDUP_REMOVED lines=8> */
[----:B--2---:R-:W0:Y:S02]  /*11d0*/  LDC.64 R14, c[0x0][0x388] ;  /* 0x0000e200ff0e7b82 */ /* 0x004e240000000a00 */
        /* <DEDUP_REMOVED lines=8> */
[----:B------:R-:W-:-:S04]  /*1260*/  IMAD R13, R18, UR4, R13 ;  /* 0x00000004120d7c24 */ /* 0x000fc8000f8e020d */
[----:B------:R-:W-:-:S04]  /*1270*/  VIADD R13, R13, 0xffffffff ;  /* 0xffffffff0d0d7836 */ /* 0x000fc80000000000 */
[----:B------:R-:W-:-:S04]  /*1280*/  IMAD R13, R17, R13, R12 ;  /* 0x0000000d110d7224 */ /* 0x000fc800078e020c */
[----:B0-----:R-:W-:-:S06]  /*1290*/  IMAD.WIDE R14, R13, 0x8, R14 ;  /* 0x000000080d0e7825 */ /* 0x001fcc00078e020e */
[----:B------:R-:W2:Y:S01]  /*12a0*/  LDG.E.64 R14, desc[UR8][R14.64] ;  /* 0x000000080e0e7981 */ /* 0x000ea2000c1e1b00 */
[----:B------:R-:W-:-:S05]  /*12b0*/  IMAD R19, R5, R19, R10 ;  /* 0x0000001305137224 */ /* 0x000fca00078e020a */
[----:B------:R-:W-:-:S05]  /*12c0*/  LEA R19, R19, R16, 0x3 ;  /* 0x0000001013137211 */ /* 0x000fca00078e18ff */
[----:B--2---:R4:W-:Y:S01]  /*12d0*/  STS.64 [R19], R14 ;  /* 0x0000000e13007388 */ /* 0x0049e20000000a00 */
[----:B------:R-:W-:Y:S05]  /*12e0*/  BRA `(.L_x_24) ;  /* 0x0000000000107947 */ /* 0x000fea0003800000 */
.L_x_26:
[----:B------:R-:W-:Y:S05]  /*12f0*/  BSYNC.RELIABLE B1 ;  /* 0x0000000000017941 */ /* 0x000fea0003800100 */
.L_x_25:
[----:B------:R-:W-:-:S04]  /*1300*/  IMAD R19, R5, R19, R10 ;  /* 0x0000001305137224 */ /* 0x000fc800078e020a */
[----:B------:R-:W-:-:S05]  /*1310*/  IMAD R19, R19, 0x8, R16 ;  /* 0x0000000813137824 */ /* 0x000fca00078e0210 */
[----:B------:R0:W-:Y:S02]  /*1320*/  STS.64 [R19], RZ ;  /* 0x000000ff13007388 */ /* 0x0001e40000000a00 */
.L_x_24:
[----:B------:R-:W-:Y:S05]  /*1330*/  BSYNC.RECONVERGENT B0 ;  /* 0x0000000000007941 */ /* 0x000fea0003800200 */
.L_x_19:
[----:B------:R-:W-:-:S06]  /*1340*/  UIADD3 UR4, UPT, UPT, UR4, 0x1, URZ ;  /* 0x0000000104047890 */ /* 0x000fcc000fffe0ff */
[----:B------:R-:W-:-:S13]  /*1350*/  ISETP.NE.AND P0, PT, R4, UR4, PT ;  /* 0x0000000404007c0c */ /* 0x000fda000bf05270 */
[----:B------:R-:W-:Y:S05]  /*1360*/  @P0 BRA `(.L_x_27) ;  /* 0xfffffff000a40947 */ /* 0x000fea000383ffff */
.L_x_0:
[----:B------:R-:W5:Y:S08]  /*1370*/  LDC.64 R12, c[0x0][0x398] ;  /* 0x0000e600ff0c7b82 */ /* 0x000f700000000a00 */
[----:B------:R-:W-:Y:S06]  /*1380*/  BAR.SYNC.DEFER_BLOCKING 0x0 ;  /* 0x0000000000007b1d */ /* 0x000fec0000010000 */
[----:B-----5:R-:W5:Y:S01]  /*1390*/  LDG.E R9, desc[UR8][R12.64+0x4] ;  /* 0x000004080c097981 */ /* 0x020f62000c1e1900 */
[----:B0123--:R-:W-:-:S02]  /*13a0*/  CS2R R16, SRZ ;  /* 0x0000000000107805 */ /* 0x00ffc4000001ff00 */
[----:B-----5:R-:W-:-:S13]  /*13b0*/  ISETP.GE.AND P0, PT, R9, 0x1, PT ;  /* 0x000000010900780c */ /* 0x020fda0003f06270 */
[----:B------:R-:W-:Y:S05]  /*13c0*/  @!P0 BRA `(.L_x_28) ;  /* 0x0000000800f08947 */ /* 0x000fea0003800000 */
[----:B------:R-:W2:Y:S02]  /*13d0*/  LDG.E R6, desc[UR8][R12.64+0x8] ;  /* 0x000008080c067981 */ /* 0x000ea4000c1e1900 */
[----:B--2---:R-:W-:-:S13]  /*13e0*/  ISETP.GE.AND P0, PT, R6, 0x1, PT ;  /* 0x000000010600780c */ /* 0x004fda0003f06270 */
[----:B------:R-:W-:Y:S05]  /*13f0*/  @!P0 BRA `(.L_x_28) ;  /* 0x0000000800e48947 */ /* 0x000fea0003800000 */
[----:B------:R-:W2:Y:S01]  /*1400*/  LDG.E R11, desc[UR8][R12.64+0xc] ;  /* 0x00000c080c0b7981 */ /* 0x000ea2000c1e1900 */
[----:B------:R-:W0:Y:S01]  /*1410*/  S2UR UR5, SR_CgaCtaId ;  /* 0x00000000000579c3 */ /* 0x000e220000008800 */
[----:B------:R-:W-:Y:S01]  /*1420*/  UMOV UR4, 0x400 ;  /* 0x0000040000047882 */ /* 0x000fe20000000000 */
[----:B------:R-:W-:Y:S01]  /*1430*/  CS2R R16, SRZ ;  /* 0x0000000000107805 */ /* 0x000fe2000001ff00 */
[----:B0-----:R-:W-:-:S06]  /*1440*/  ULEA UR4, UR5, UR4, 0x18 ;  /* 0x0000000405047291 */ /* 0x001fcc000f8ec0ff */
[----:B------:R-:W-:Y:S01]  /*1450*/  LEA R23, R2, UR4, 0x3 ;  /* 0x0000000402177c11 */ /* 0x000fe2000f8e18ff */
[----:B------:R-:W-:-:S03]  /*1460*/  UMOV UR4, URZ ;  /* 0x000000ff00047c82 */ /* 0x000fc60008000000 */
[----:B------:R-:W-:Y:S02]  /*1470*/  IADD3 R23, PT, PT, R23, 0x40, RZ ;  /* 0x0000004017177810 */ /* 0x000fe40007ffe0ff */
[----:B--2---:R-:W-:-:S04]  /*1480*/  VIMNMX R22, PT, PT, R11, 0x1, !PT ;  /* 0x000000010b167848 */ /* 0x004fc80007fe0100 */
[C---:B------:R-:W-:Y:S02]  /*1490*/  LOP3.LUT R8, R22.reuse, 0x7ffffff0, RZ, 0xc0, !PT ;  /* 0x7ffffff016087812 */ /* 0x040fe400078ec0ff */
[C---:B------:R-:W-:Y:S02]  /*14a0*/  LOP3.LUT R10, R22.reuse, 0x7, RZ, 0xc0, !PT ;  /* 0x00000007160a7812 */ /* 0x040fe400078ec0ff */
[----:B------:R-:W-:-:S07]  /*14b0*/  LOP3.LUT R22, R22, 0x3, RZ, 0xc0, !PT ;  /* 0x0000000316167812 */ /* 0x000fce00078ec0ff */
.L_x_36:
[----:B------:R-:W-:-:S13]  /*14c0*/  ISETP.GT.AND P0, PT, R11, RZ, PT ;  /* 0x000000ff0b00720c */ /* 0x000fda0003f04270 */
[----:B------:R-:W-:Y:S05]  /*14d0*/  @!P0 BRA `(.L_x_29) ;  /* 0x0000000800a08947 */ /* 0x000fea0003800000 */
[----:B------:R-:W-:Y:S02]  /*14e0*/  IMAD R24, R0, R9, UR4 ;  /* 0x0000000400187e24 */ /* 0x000fe4000f8e0209 */
[----:B------:R-:W-:-:S07]  /*14f0*/  IMAD.MOV.U32 R25, RZ, RZ, RZ ;  /* 0x000000ffff197224 */ /* 0x000fce00078e00ff */
.L_x_35:
[----:B------:R-:W-:Y:S01]  /*1500*/  ISETP.GE.AND P1, PT, R11, 0x10, PT ;  /* 0x000000100b00780c */ /* 0x000fe20003f26270 */
[C---:B------:R-:W-:Y:S01]  /*1510*/  IMAD R12, R6.reuse, UR4, RZ ;  /* 0x00000004060c7c24 */ /* 0x040fe2000f8e02ff */
[----:B------:R-:W-:Y:S02]  /*1520*/  LOP3.LUT R13, RZ, R25, RZ, 0x33, !PT ;  /* 0x00000019ff0d7212 */ /* 0x000fe400078e33ff */
[C---:B----4-:R-:W-:Y:S02]  /*1530*/  VIMNMX R14, PT, PT, R6.reuse, 0x1, !PT ;  /* 0x00000001060e7848 */ /* 0x050fe40007fe0100 */
[C---:B------:R-:W-:Y:S01]  /*1540*/  IADD3 R4, PT, PT, R6.reuse, R13, RZ ;  /* 0x0000000d06047210 */ /* 0x040fe20007ffe0ff */
[----:B------:R-:W-:Y:S01]  /*1550*/  IMAD R13, R6, R11, RZ ;  /* 0x0000000b060d7224 */ /* 0x000fe200078e02ff */
[----:B------:R-:W-:Y:S01]  /*1560*/  IADD3 R12, PT, PT, R12, R25, RZ ;  /* 0x000000190c0c7210 */ /* 0x000fe20007ffe0ff */
[----:B------:R-:W-:Y:S02]  /*1570*/  VIADD R25, R25, 0x1 ;  /* 0x0000000119197836 */ /* 0x000fe40000000000 */
[----:B------:R-:W-:-:S02]  /*1580*/  IMAD R4, R11, R4, R11 ;  /* 0x000000040b047224 */ /* 0x000fc400078e020b */
[----:B------:R-:W-:Y:S01]  /*1590*/  IMAD R27, R5, R12, R2 ;  /* 0x0000000c051b7224 */ /* 0x000fe200078e0202 */
[----:B------:R-:W-:Y:S01]  /*15a0*/  ISETP.NE.AND P0, PT, R25, R14, PT ;  /* 0x0000000e1900720c */ /* 0x000fe20003f05270 */
[----:B------:R-:W-:Y:S02]  /*15b0*/  IMAD R26, R24, R13, R4 ;  /* 0x0000000d181a7224 */ /* 0x000fe400078e0204 */
[----:B------:R-:W-:Y:S01]  /*15c0*/  IMAD.MOV.U32 R4, RZ, RZ, RZ ;  /* 0x000000ffff047224 */ /* 0x000fe200078e00ff */
[----:B------:R-:W-:Y:S09]  /*15d0*/  @!P1 BRA `(.L_x_30) ;  /* 0x0000000000f89947 */ /* 0x000ff20003800000 */
[----:B------:R-:W-:Y:S01]  /*15e0*/  IMAD R4, R5, R12, RZ ;  /* 0x0000000c05047224 */ /* 0x000fe200078e02ff */
[----:B------:R-:W-:Y:S01]  /*15f0*/  IADD3 R20, PT, PT, -R8, RZ, RZ ;  /* 0x000000ff08147210 */ /* 0x000fe20007ffe1ff */
[----:B------:R-:W-:Y:S02]  /*1600*/  UMOV UR5, URZ ;  /* 0x000000ff00057c82 */ /* 0x000fe40008000000 */
[----:B------:R-:W-:-:S07]  /*1610*/  IMAD R4, R4, 0x8, R23 ;  /* 0x0000000804047824 */ /* 0x000fce00078e0217 */
.L_x_31:
[----:B------:R-:W0:Y:S01]  /*1620*/  LDC.64 R14, c[0x0][0x390] ;  /* 0x0000e400ff0e7b82 */ /* 0x000e220000000a00 */
[----:B------:R-:W-:Y:S01]  /*1630*/  ULOP3.LUT UR6, URZ, UR5, URZ, 0x33, !UPT ;  /* 0x00000005ff067292 */ /* 0x000fe2000f8e33ff */
[----:B------:R-:W1:Y:S05]  /*1640*/  LDS.64 R28, [R4+-0x40] ;  /* 0xffffc000041c7984 */ /* 0x000e6a0000000a00 */
[----:B------:R-:W-:-:S05]  /*1650*/  IADD3 R13, PT, PT, R26, UR6, RZ ;  /* 0x000000061a0d7c10 */ /* 0x000fca000fffe0ff */
[----:B0-----:R-:W-:-:S05]  /*1660*/  IMAD.WIDE R14, R13, 0x8, R14 ;  /* 0x000000080d0e7825 */ /* 0x001fca00078e020e */
[----:B------:R-:W1:Y:S04]  /*1670*/  LDG.E.64 R12, desc[UR8][R14.64] ;  /* 0x000000080e0c7981 */ /* 0x000e68000c1e1b00 */
[----:B------:R-:W2:Y:S01]  /*1680*/  LDG.E.64 R18, desc[UR8][R14.64+-0x10] ;  /* 0xfffff0080e127981 */ /* 0x000ea2000c1e1b00 */
[----:B-1----:R-:W-:-:S03]  /*1690*/  DFMA R28, R12, R28, R16 ;  /* 0x0000001c0c1c722b */ /* 0x002fc60000000010 */
[----:B------:R-:W3:Y:S04]  /*16a0*/  LDG.E.64 R16, desc[UR8][R14.64+-0x8] ;  /* 0xfffff8080e107981 */ /* 0x000ee8000c1e1b00 */
[----:B------:R-:W3:Y:S02]  /*16b0*/  LDS.64 R12, [R4+-0x38] ;  /* 0xffffc800040c7984 */ /* 0x000ee40000000a00 */
[----:B---3--:R-:W-:Y:S02]  /*16c0*/  DFMA R16, R16, R12, R28 ;  /* 0x0000000c1010722b */ /* 0x008fe4000000001c */
[----:B------:R-:W2:Y:S04]  /*16d0*/  LDS.64 R12, [R4+-0x30] ;  /* 0xffffd000040c7984 */ /* 0x000ea80000000a00 */
[----:B------:R-:W3:Y:S02]  /*16e0*/  LDG.E.64 R28, desc[UR8][R14.64+-0x20] ;  /* 0xffffe0080e1c7981 */ /* 0x000ee4000c1e1b00 */
[----:B--2---:R-:W-:-:S02]  /*16f0*/  DFMA R18, R18, R12, R16 ;  /* 0x0000000c1212722b */ /* 0x004fc40000000010 */
[----:B------:R-:W2:Y:S04]  /*1700*/  LDG.E.64 R16, desc[UR8][R14.64+-0x18] ;  /* 0xffffe8080e107981 */ /* 0x000ea8000c1e1b00 */
[----:B------:R-:W2:Y:S02]  /*1710*/  LDS.64 R12, [R4+-0x28] ;  /* 0xffffd800040c7984 */ /* 0x000ea40000000a00 */
[----:B--2---:R-:W-:Y:S02]  /*1720*/  DFMA R16, R16, R12, R18 ;  /* 0x0000000c1010722b */ /* 0x004fe40000000012 */
[----:B------:R-:W3:Y:S04]  /*1730*/  LDS.64 R12, [R4+-0x20] ;  /* 0xffffe000040c7984 */ /* 0x000ee80000000a00 */
[----:B------:R-:W2:Y:S02]  /*1740*/  LDG.E.64 R18, desc[UR8][R14.64+-0x30] ;  /* 0xffffd0080e127981 */ /* 0x000ea4000c1e1b00 */
[----:B---3--:R-:W-:-:S02]  /*1750*/  DFMA R28, R28, R12, R16 ;  /* 0x0000000c1c1c722b */ /* 0x008fc40000000010 */
        /* <DEDUP_REMOVED lines=9> */
[----:B------:R-:W3:Y:S04]  /*17f0*/  LDS.64 R12, [R4] ;  /* 0x00000000040c7984 */ /* 0x000ee80000000a00 */
[----:B------:R-:W2:Y:S02]  /*1800*/  LDG.E.64 R18, desc[UR8][R14.64+-0x50] ;  /* 0xffffb0080e127981 */ /* 0x000ea4000c1e1b00 */
[----:B---3--:R-:W-:-:S02]  /*1810*/  DFMA R28, R28, R12, R16 ;  /* 0x0000000c1c1c722b */ /* 0x008fc40000000010 */
[----:B------:R-:W3:Y:S04]  /*1820*/  LDG.E.64 R16, desc[UR8][R14.64+-0x48] ;  /* 0xffffb8080e107981 */ /* 0x000ee8000c1e1b00 */
[----:B------:R-:W3:Y:S02]  /*1830*/  LDS.64 R12, [R4+0x8] ;  /* 0x00000800040c7984 */ /* 0x000ee40000000a00 */
[----:B---3--:R-:W-:Y:S02]  /*1840*/  DFMA R16, R16, R12, R28 ;  /* 0x0000000c1010722b */ /* 0x008fe4000000001c */
[----:B------:R-:W2:Y:S04]  /*1850*/  LDS.64 R12, [R4+0x10] ;  /* 0x00001000040c7984 */ /* 0x000ea80000000a00 */
[----:B------:R-:W3:Y:S02]  /*1860*/  LDG.E.64 R28, desc[UR8][R14.64+-0x60] ;  /* 0xffffa0080e1c7981 */ /* 0x000ee4000c1e1b00 */
[----:B--2---:R-:W-:-:S02]  /*1870*/  DFMA R18, R18, R12, R16 ;  /* 0x0000000c1212722b */ /* 0x004fc40000000010 */
[----:B------:R-:W2:Y:S04]  /*1880*/  LDG.E.64 R16, desc[UR8][R14.64+-0x58] ;  /* 0xffffa8080e107981 */ /* 0x000ea8000c1e1b00 */
[----:B------:R-:W2:Y:S02]  /*1890*/  LDS.64 R12, [R4+0x18] ;  /* 0x00001800040c7984 */ /* 0x000ea40000000a00 */
[----:B--2---:R-:W-:Y:S02]  /*18a0*/  DFMA R16, R16, R12, R18 ;  /* 0x0000000c1010722b */ /* 0x004fe40000000012 */
[----:B------:R-:W3:Y:S04]  /*18b0*/  LDS.64 R12, [R4+0x20] ;  /* 0x00002000040c7984 */ /* 0x000ee80000000a00 */
[----:B------:R-:W2:Y:S02]  /*18c0*/  LDG.E.64 R18, desc[UR8][R14.64+-0x68] ;  /* 0xffff98080e127981 */ /* 0x000ea4000c1e1b00 */
[----:B---3--:R-:W-:-:S02]  /*18d0*/  DFMA R28, R28, R12, R16 ;  /* 0x0000000c1c1c722b */ /* 0x008fc40000000010 */
[----:B------:R-:W3:Y:S04]  /*18e0*/  LDG.E.64 R12, desc[UR8][R14.64+-0x70] ;  /* 0xffff90080e0c7981 */ /* 0x000ee8000c1e1b00 */
[----:B------:R0:W4:Y:S04]  /*18f0*/  LDG.E.64 R16, desc[UR8][R14.64+-0x78] ;  /* 0xffff88080e107981 */ /* 0x000128000c1e1b00 */
[----:B0-----:R-:W2:Y:S01]  /*1900*/  LDS.64 R14, [R4+0x28] ;  /* 0x00002800040e7984 */ /* 0x001ea20000000a00 */
[----:B------:R-:W-:-:S05]  /*1910*/  VIADD R20, R20, 0x10 ;  /* 0x0000001014147836 */ /* 0x000fca0000000000 */
[----:B------:R-:W-:Y:S01]  /*1920*/  ISETP.NE.AND P1, PT, R20, RZ, PT ;  /* 0x000000ff1400720c */ /* 0x000fe20003f25270 */
[----:B------:R-:W-:Y:S01]  /*1930*/  UIADD3 UR5, UPT, UPT, UR5, 0x10, URZ ;  /* 0x0000001005057890 */ /* 0x000fe2000fffe0ff */
[----:B--2---:R-:W-:Y:S01]  /*1940*/  DFMA R28, R18, R14, R28 ;  /* 0x0000000e121c722b */ /* 0x004fe2000000001c */
[----:B------:R-:W3:Y:S07]  /*1950*/  LDS.64 R18, [R4+0x30] ;  /* 0x0000300004127984 */ /* 0x000eee0000000a00 */
[----:B---3--:R-:W-:Y:S01]  /*1960*/  DFMA R18, R12, R18, R28 ;  /* 0x000000120c12722b */ /* 0x008fe2000000001c */
[----:B------:R0:W4:Y:S02]  /*1970*/  LDS.64 R12, [R4+0x38] ;  /* 0x00003800040c7984 */ /* 0x0001240000000a00 */
[----:B0-----:R-:W-:-:S05]  /*1980*/  IADD3 R4, PT, PT, R4, 0x80, RZ ;  /* 0x0000008004047810 */ /* 0x001fca0007ffe0ff */
[----:B----4-:R-:W-:Y:S01]  /*1990*/  DFMA R16, R16, R12, R18 ;  /* 0x0000000c1010722b */ /* 0x010fe20000000012 */
[----:B------:R-:W-:Y:S10]  /*19a0*/  @P1 BRA `(.L_x_31) ;  /* 0xfffffffc001c1947 */ /* 0x000ff4000383ffff */
[----:B------:R-:W-:-:S07]  /*19b0*/  IMAD.MOV.U32 R4, RZ, RZ, R8 ;  /* 0x000000ffff047224 */ /* 0x000fce00078e0008 */
.L_x_30:
[----:B------:R-:W-:-:S04]  /*19c0*/  VIMNMX R12, PT, PT, R11, 0x1, !PT ;  /* 0x000000010b0c7848 */ /* 0x000fc80007fe0100 */
[----:B------:R-:W-:-:S04]  /*19d0*/  LOP3.LUT R12, R12, 0xf, RZ, 0xc0, !PT ;  /* 0x0000000f0c0c7812 */ /* 0x000fc800078ec0ff */
[----:B------:R-:W-:-:S13]  /*19e0*/  ISETP.NE.AND P1, PT, R12, RZ, PT ;  /* 0x000000ff0c00720c */ /* 0x000fda0003f25270 */
[----:B------:R-:W-:Y:S05]  /*19f0*/  @!P1 BRA `(.L_x_32) ;  /* 0x0000000400549947 */ /* 0x000fea0003800000 */
[----:B------:R-:W-:Y:S02]  /*1a00*/  ISETP.GE.U32.AND P1, PT, R12, 0x8, PT ;  /* 0x000000080c00780c */ /* 0x000fe40003f26070 */
[----:B------:R-:W-:-:S11]  /*1a10*/  ISETP.NE.AND P2, PT, R10, RZ, PT ;  /* 0x000000ff0a00720c */ /* 0x000fd60003f45270 */
[----:B------:R-:W-:Y:S05]  /*1a20*/  @!P1 BRA `(.L_x_33) ;  /* 0x0000000000889947 */ /* 0x000fea0003800000 */
[----:B------:R-:W0:Y:S01]  /*1a30*/  LDC.64 R18, c[0x0][0x390] ;  /* 0x0000e400ff127b82 */ /* 0x000e220000000a00 */
[----:B------:R-:W-:-:S04]  /*1a40*/  LOP3.LUT R13, RZ, R4, RZ, 0x33, !PT ;  /* 0x00000004ff0d7212 */ /* 0x000fc800078e33ff */
[----:B------:R-:W-:-:S05]  /*1a50*/  IADD3 R13, PT, PT, R26, R13, RZ ;  /* 0x0000000d1a0d7210 */ /* 0x000fca0007ffe0ff */
[----:B0-----:R-:W-:-:S05]  /*1a60*/  IMAD.WIDE R18, R13, 0x8, R18 ;  /* 0x000000080d127825 */ /* 0x001fca00078e0212 */
[----:B------:R-:W2:Y:S01]  /*1a70*/  LDG.E.64 R14, desc[UR8][R18.64] ;  /* 0x00000008120e7981 */ /* 0x000ea2000c1e1b00 */
[----:B------:R-:W0:Y:S01]  /*1a80*/  S2UR UR6, SR_CgaCtaId ;  /* 0x00000000000679c3 */ /* 0x000e220000008800 */
[----:B------:R-:W-:Y:S01]  /*1a90*/  UMOV UR5, 0x400 ;  /* 0x0000040000057882 */ /* 0x000fe20000000000 */
[----:B------:R-:W-:Y:S01]  /*1aa0*/  IMAD.IADD R28, R27, 0x1, R4 ;  /* 0x000000011b1c7824 */ /* 0x000fe200078e0204 */
[----:B------:R-:W3:Y:S01]  /*1ab0*/  LDG.E.64 R20, desc[UR8][R18.64+-0x10] ;  /* 0xfffff00812147981 */ /* 0x000ee2000c1e1b00 */
[----:B0-----:R-:W-:-:S06]  /*1ac0*/  ULEA UR5, UR6, UR5, 0x18 ;  /* 0x0000000506057291 */ /* 0x001fcc000f8ec0ff */
[----:B------:R-:W-:-:S05]  /*1ad0*/  LEA R28, R28, UR5, 0x3 ;  /* 0x000000051c1c7c11 */ /* 0x000fca000f8e18ff */
[----:B------:R-:W2:Y:S02]  /*1ae0*/  LDS.64 R12, [R28] ;  /* 0x000000001c0c7984 */ /* 0x000ea40000000a00 */
[----:B--2---:R-:W-:Y:S02]  /*1af0*/  DFMA R16, R14, R12, R16 ;  /* 0x0000000c0e10722b */ /* 0x004fe40000000010 */
[----:B------:R-:W2:Y:S04]  /*1b00*/  LDG.E.64 R14, desc[UR8][R18.64+-0x8] ;  /* 0xfffff808120e7981 */ /* 0x000ea8000c1e1b00 */
[----:B------:R-:W2:Y:S02]  /*1b10*/  LDS.64 R12, [R28+0x8] ;  /* 0x000008001c0c7984 */ /* 0x000ea40000000a00 */
[----:B--2---:R-:W-:-:S02]  /*1b20*/  DFMA R14, R14, R12, R16 ;  /* 0x0000000c0e0e722b */ /* 0x004fc40000000010 */
[----:B------:R-:W3:Y:S04]  /*1b30*/  LDS.64 R12, [R28+0x10] ;  /* 0x000010001c0c7984 */ /* 0x000ee80000000a00 */
[----:B------:R-:W2:Y:S02]  /*1b40*/  LDG.E.64 R16, desc[UR8][R18.64+-0x18] ;  /* 0xffffe80812107981 */ /* 0x000ea4000c1e1b00 */
[----:B---3--:R-:W-:Y:S02]  /*1b50*/  DFMA R20, R20, R12, R14 ;  /* 0x0000000c1414722b */ /* 0x008fe4000000000e */
[----:B------:R-:W3:Y:S04]  /*1b60*/  LDG.E.64 R12, desc[UR8][R18.64+-0x20] ;  /* 0xffffe008120c7981 */ /* 0x000ee8000c1e1b00 */
[----:B------:R-:W2:Y:S02]  /*1b70*/  LDS.64 R14, [R28+0x18] ;  /* 0x000018001c0e7984 */ /* 0x000ea40000000a00 */
[----:B--2---:R-:W-:-:S02]  /*1b80*/  DFMA R16, R16, R14, R20 ;  /* 0x0000000e1010722b */ /* 0x004fc40000000014 */
[----:B------:R-:W3:Y:S04]  /*1b90*/  LDS.64 R14, [R28+0x20] ;  /* 0x000020001c0e7984 */ /* 0x000ee80000000a00 */
[----:B------:R-:W0:Y:S02]  /*1ba0*/  LDS.64 R20, [R28+0x28] ;  /* 0x000028001c147984 */ /* 0x000e240000000a00 */
[----:B---3--:R-:W-:Y:S02]  /*1bb0*/  DFMA R12, R12, R14, R16 ;  /* 0x0000000e0c0c722b */ /* 0x008fe40000000010 */
[----:B------:R-:W0:Y:S04]  /*1bc0*/  LDG.E.64 R14, desc[UR8][R18.64+-0x28] ;  /* 0xffffd808120e7981 */ /* 0x000e28000c1e1b00 */
[----:B------:R-:W2:Y:S04]  /*1bd0*/  LDG.E.64 R16, desc[UR8][R18.64+-0x30] ;  /* 0xffffd00812107981 */ /* 0x000ea8000c1e1b00 */
[----:B------:R-:W3:Y:S01]  /*1be0*/  LDG.E.64 R18, desc[UR8][R18.64+-0x38] ;  /* 0xffffc80812127981 */ /* 0x000ee2000c1e1b00 */
[----:B------:R-:W-:Y:S01]  /*1bf0*/  IADD3 R4, PT, PT, R4, 0x8, RZ ;  /* 0x0000000804047810 */ /* 0x000fe20007ffe0ff */
[----:B0-----:R-:W-:-:S02]  /*1c00*/  DFMA R14, R14, R20, R12 ;  /* 0x000000140e0e722b */ /* 0x001fc4000000000c */
[----:B------:R-:W2:Y:S06]  /*1c10*/  LDS.64 R12, [R28+0x30] ;  /* 0x000030001c0c7984 */ /* 0x000eac0000000a00 */
[----:B--2---:R-:W-:Y:S01]  /*1c20*/  DFMA R16, R16, R12, R14 ;  /* 0x0000000c1010722b */ /* 0x004fe2000000000e */
[----:B------:R-:W3:Y:S07]  /*1c30*/  LDS.64 R12, [R28+0x38] ;  /* 0x000038001c0c7984 */ /* 0x000eee0000000a00 */
[----:B---3--:R-:W-:-:S11]  /*1c40*/  DFMA R16, R18, R12, R16 ;  /* 0x0000000c1210722b */ /* 0x008fd60000000010 */
.L_x_33:
[----:B------:R-:W-:Y:S05]  /*1c50*/  @!P2 BRA `(.L_x_32) ;  /* 0x0000000000bca947 */ /* 0x000fea0003800000 */
[----:B------:R-:W-:Y:S02]  /*1c60*/  ISETP.GE.U32.AND P1, PT, R10, 0x4, PT ;  /* 0x000000040a00780c */ /* 0x000fe40003f26070 */
[----:B------:R-:W-:-:S11]  /*1c70*/  ISETP.NE.AND P2, PT, R22, RZ, PT ;  /* 0x000000ff1600720c */ /* 0x000fd60003f45270 */
[----:B------:R-:W-:Y:S05]  /*1c80*/  @!P1 BRA `(.L_x_34) ;  /* 0x0000000000589947 */ /* 0x000fea0003800000 */
[----:B------:R-:W0:Y:S01]  /*1c90*/  LDC.64 R12, c[0x0][0x390] ;  /* 0x0000e400ff0c7b82 */ /* 0x000e220000000a00 */
[----:B------:R-:W-:-:S05]  /*1ca0*/  LOP3.LUT R15, RZ, R4, RZ, 0x33, !PT ;  /* 0x00000004ff0f7212 */ /* 0x000fca00078e33ff */
[----:B------:R-:W-:-:S04]  /*1cb0*/  IMAD.IADD R15, R26, 0x1, R15 ;  /* 0x000000011a0f7824 */ /* 0x000fc800078e020f */
[----:B0-----:R-:W-:-:S05]  /*1cc0*/  IMAD.WIDE R12, R15, 0x8, R12 ;  /* 0x000000080f0c7825 */ /* 0x001fca00078e020c */
[----:B------:R-:W2:Y:S01]  /*1cd0*/  LDG.E.64 R14, desc[UR8][R12.64] ;  /* 0x000000080c0e7981 */ /* 0x000ea2000c1e1b00 */
[----:B------:R-:W0:Y:S01]  /*1ce0*/  S2UR UR6, SR_CgaCtaId ;  /* 0x00000000000679c3 */ /* 0x000e220000008800 */
[----:B------:R-:W-:Y:S01]  /*1cf0*/  UMOV UR5, 0x400 ;  /* 0x0000040000057882 */ /* 0x000fe20000000000 */
[----:B------:R-:W-:Y:S01]  /*1d00*/  IADD3 R28, PT, PT, R27, R4, RZ ;  /* 0x000000041b1c7210 */ /* 0x000fe20007ffe0ff */
[----:B------:R-:W3:Y:S01]  /*1d10*/  LDG.E.64 R18, desc[UR8][R12.64+-0x8] ;  /* 0xfffff8080c127981 */ /* 0x000ee2000c1e1b00 */
[----:B0-----:R-:W-:-:S06]  /*1d20*/  ULEA UR5, UR6, UR5, 0x18 ;  /* 0x0000000506057291 */ /* 0x001fcc000f8ec0ff */
[----:B------:R-:W-:-:S05]  /*1d30*/  LEA R28, R28, UR5, 0x3 ;  /* 0x000000051c1c7c11 */ /* 0x000fca000f8e18ff */
[----:B------:R-:W2:Y:S02]  /*1d40*/  LDS.64 R20, [R28] ;  /* 0x000000001c147984 */ /* 0x000ea40000000a00 */
[----:B--2---:R-:W-:Y:S02]  /*1d50*/  DFMA R20, R14, R20, R16 ;  /* 0x000000140e14722b */ /* 0x004fe40000000010 */
[----:B------:R-:W2:Y:S04]  /*1d60*/  LDG.E.64 R14, desc[UR8][R12.64+-0x10] ;  /* 0xfffff0080c0e7981 */ /* 0x000ea8000c1e1b00 */
[----:B------:R-:W3:Y:S04]  /*1d70*/  LDS.64 R16, [R28+0x8] ;  /* 0x000008001c107984 */ /* 0x000ee80000000a00 */
[----:B------:R-:W4:Y:S01]  /*1d80*/  LDG.E.64 R12, desc[UR8][R12.64+-0x18] ;  /* 0xffffe8080c0c7981 */ /* 0x000f22000c1e1b00 */
[----:B---3--:R-:W-:-:S03]  /*1d90*/  DFMA R18, R18, R16, R20 ;  /* 0x000000101212722b */ /* 0x008fc60000000014 */
[----:B------:R-:W2:Y:S01]  /*1da0*/  LDS.64 R16, [R28+0x10] ;  /* 0x000010001c107984 */ /* 0x000ea20000000a00 */
[----:B------:R-:W-:-:S04]  /*1db0*/  VIADD R4, R4, 0x4 ;  /* 0x0000000404047836 */ /* 0x000fc80000000000 */
[----:B--2---:R-:W-:Y:S01]  /*1dc0*/  DFMA R16, R14, R16, R18 ;  /* 0x000000100e10722b */ /* 0x004fe20000000012 */
[----:B------:R-:W4:Y:S07]  /*1dd0*/  LDS.64 R14, [R28+0x18] ;  /* 0x000018001c0e7984 */ /* 0x000f2e0000000a00 */
[----:B----4-:R-:W-:-:S11]  /*1de0*/  DFMA R16, R12, R14, R16 ;  /* 0x0000000e0c10722b */ /* 0x010fd60000000010 */
.L_x_34:
        /* <DEDUP_REMOVED lines=9> */
[----:B------:R-:W-:Y:S01]  /*1e80*/  ISETP.NE.AND P1, PT, R22, 0x1, PT ;  /* 0x000000011600780c */ /* 0x000fe20003f25270 */
[----:B0-----:R-:W-:-:S06]  /*1e90*/  ULEA UR5, UR6, UR5, 0x18 ;  /* 0x0000000506057291 */ /* 0x001fcc000f8ec0ff */
[----:B------:R-:W-:-:S05]  /*1ea0*/  LEA R4, R27, UR5, 0x3 ;  /* 0x000000051b047c11 */ /* 0x000fca000f8e18ff */
[----:B------:R-:W2:Y:S02]  /*1eb0*/  LDS.64 R18, [R4] ;  /* 0x0000000004127984 */ /* 0x000ea40000000a00 */
[----:B--2---:R-:W-:Y:S01]  /*1ec0*/  DFMA R16, R14, R18, R16 ;  /* 0x000000120e10722b */ /* 0x004fe20000000010 */
[----:B------:R-:W-:Y:S10]  /*1ed0*/  @!P1 BRA `(.L_x_32) ;  /* 0x00000000001c9947 */ /* 0x000ff40003800000 */
[----:B------:R-:W-:Y:S01]  /*1ee0*/  ISETP.NE.AND P1, PT, R22, 0x2, PT ;  /* 0x000000021600780c */ /* 0x000fe20003f25270 */
[----:B------:R-:W2:Y:S04]  /*1ef0*/  LDG.E.64 R14, desc[UR8][R12.64+-0x8] ;  /* 0xfffff8080c0e7981 */ /* 0x000ea8000c1e1b00 */
[----:B------:R-:W2:Y:S08]  /*1f00*/  LDS.64 R26, [R4+0x8] ;  /* 0x00000800041a7984 */ /* 0x000eb00000000a00 */
[----:B------:R-:W3:Y:S04]  /*1f10*/  @P1 LDG.E.64 R20, desc[UR8][R12.64+-0x10] ;  /* 0xfffff0080c141981 */ /* 0x000ee8000c1e1b00 */
[----:B------:R-:W3:Y:S01]  /*1f20*/  @P1 LDS.64 R18, [R4+0x10] ;  /* 0x0000100004121984 */ /* 0x000ee20000000a00 */
[----:B--2---:R-:W-:-:S08]  /*1f30*/  DFMA R16, R14, R26, R16 ;  /* 0x0000001a0e10722b */ /* 0x004fd00000000010 */
[----:B---3--:R-:W-:-:S11]  /*1f40*/  @P1 DFMA R16, R20, R18, R16 ;  /* 0x000000121410122b */ /* 0x008fd60000000010 */
.L_x_32:
[----:B------:R-:W-:Y:S05]  /*1f50*/  @P0 BRA `(.L_x_35) ;  /* 0xfffffff400680947 */ /* 0x000fea000383ffff */
.L_x_29:
[----:B------:R-:W-:-:S06]  /*1f60*/  UIADD3 UR4, UPT, UPT, UR4, 0x1, URZ ;  /* 0x0000000104047890 */ /* 0x000fcc000fffe0ff */
[----:B------:R-:W-:-:S13]  /*1f70*/  ISETP.NE.AND P0, PT, R9, UR4, PT ;  /* 0x0000000409007c0c */ /* 0x000fda000bf05270 */
[----:B------:R-:W-:Y:S05]  /*1f80*/  @P0 BRA `(.L_x_36) ;  /* 0xfffffff4004c0947 */ /* 0x000fea000383ffff */
.L_x_28:
[----:B------:R-:W0:Y:S08]  /*1f90*/  LDC.64 R8, c[0x0][0x3a8] ;  /* 0x0000ea00ff087b82 */ /* 0x000e300000000a00 */
[----:B------:R-:W1:Y:S01]  /*1fa0*/  LDC.64 R4, c[0x0][0x3a0] ;  /* 0x0000e800ff047b82 */ /* 0x000e620000000a00 */
[----:B0-----:R-:W2:Y:S04]  /*1fb0*/  LDG.E R6, desc[UR8][R8.64+0x4] ;  /* 0x0000040808067981 */ /* 0x001ea8000c1e1900 */
[----:B------:R-:W3:Y:S01]  /*1fc0*/  LDG.E R10, desc[UR8][R8.64+0x8] ;  /* 0x00000808080a7981 */ /* 0x000ee2000c1e1900 */
[----:B------:R-:W-:Y:S01]  /*1fd0*/  IADD3 R2, PT, PT, R7, R2, RZ ;  /* 0x0000000207027210 */ /* 0x000fe20007ffe0ff */
[----:B--2---:R-:W-:-:S04]  /*1fe0*/  IMAD R3, R0, R6, R3 ;  /* 0x0000000600037224 */ /* 0x004fc800078e0203 */
[----:B---3--:R-:W-:-:S04]  /*1ff0*/  IMAD R3, R10, R3, R2 ;  /* 0x000000030a037224 */ /* 0x008fc800078e0202 */
[----:B-1----:R-:W-:-:S05]  /*2000*/  IMAD.WIDE R2, R3, 0x8, R4 ;  /* 0x0000000803027825 */ /* 0x002fca00078e0204 */
[----:B------:R-:W-:Y:S01]  /*2010*/  STG.E.64 desc[UR8][R2.64], R16 ;  /* 0x0000001002007986 */ /* 0x000fe2000c101b08 */
[----:B------:R-:W-:Y:S05]  /*2020*/  EXIT ;  /* 0x000000000000794d */ /* 0x000fea0003800000 */
.L_x_37:
[----:B------:R-:W-:-:S00]  /*2030*/  BRA `(.L_x_37) ;  /* 0xfffffffc00fc7947 */ /* 0x000fc0000383ffff */
[----:B------:R-:W-:-:S00]  /*2040*/  NOP ;  /* 0x0000000000007918 */ /* 0x000fc00000000000 */
        /* <DEDUP_REMOVED lines=11> */
.L_x_38:


//--------------------- .nv.shared._Z6Conv2dPdPiS_S0_S_S0_ --------------------------
	.section	.nv.shared._Z6Conv2dPdPiS_S0_S_S0_,"aw",@nobits
	.sectionflags	@""
	.align	16
	.zero		1024


//--------------------- .nv.shared.reserved.0     --------------------------
	.section	.nv.shared.reserved.0,"aw",@nobits
	.weak		__nv_reservedSMEM_offset_0_alias
	.size		__nv_reservedSMEM_offset_0_alias, 0, 64
	.other		__nv_reservedSMEM_offset_0_alias,@"STO_CUDA_RESERVED_SHARED STV_DEFAULT"
__nv_reservedSMEM_offset_0_alias:
	.zero		0
	.zero		64


//--------------------- .nv.constant0._Z6Conv2dPdPiS_S0_S_S0_ --------------------------
	.section	.nv.constant0._Z6Conv2dPdPiS_S0_S_S0_,"a",@progbits
	.sectionflags	@""
	.align	4
.nv.constant0._Z6Conv2dPdPiS_S0_S_S0_:
	.zero		944


//--------------------- SYMBOLS --------------------------

	.type		.nv.reservedSmem.offset0,@object
	.size		.nv.reservedSmem.offset0,0x4
	.type		.nv.reservedSmem.cap,@object
	.size		.nv.reservedSmem.cap,0x4
